	.headerflags	@"EF_CUDA_TEXMODE_UNIFIED EF_CUDA_64BIT_ADDRESS EF_CUDA_ACCELERATORS EF_CUDA_SM90 EF_CUDA_VIRTUAL_SM(EF_CUDA_SM90)"
	.elftype	@"ET_EXEC"


//--------------------- .nv.info                  --------------------------
	.section	.nv.info,"",@"SHT_CUDA_INFO"
	.align	4


	//----- nvinfo : EIATTR_REGCOUNT
	.align		4
        /*0000*/ 	.byte	0x04, 0x2f
        /*0002*/ 	.short	(.L_3 - .L_2)
	.align		4
.L_2:
        /*0004*/ 	.word	index@(triton_poi_fused__native_batch_norm_legit_no_training_add_convolution_max_pool2d_with_indices_relu_7)
        /*0008*/ 	.word	0x0000004d


	//----- nvinfo : EIATTR_MIN_STACK_SIZE
	.align		4
.L_3:
        /*000c*/ 	.byte	0x04, 0x12
        /*000e*/ 	.short	(.L_5 - .L_4)
	.align		4
.L_4:
        /*0010*/ 	.word	index@(triton_poi_fused__native_batch_norm_legit_no_training_add_convolution_max_pool2d_with_indices_relu_7)
        /*0014*/ 	.word	0x00000000


	//----- nvinfo : EIATTR_FRAME_SIZE
	.align		4
.L_5:
        /*0018*/ 	.byte	0x04, 0x11
        /*001a*/ 	.short	(.L_7 - .L_6)
	.align		4
.L_6:
        /*001c*/ 	.word	index@(triton_poi_fused__native_batch_norm_legit_no_training_add_convolution_max_pool2d_with_indices_relu_7)
        /*0020*/ 	.word	0x00000000


	//----- nvinfo : EIATTR_MIN_STACK_SIZE
	.align		4
.L_7:
        /*0024*/ 	.byte	0x04, 0x12
        /*0026*/ 	.short	(.L_9 - .L_8)
	.align		4
.L_8:
        /*0028*/ 	.word	index@(triton_poi_fused__native_batch_norm_legit_no_training_add_convolution_max_pool2d_with_indices_relu_7)
        /*002c*/ 	.word	0x00000000
.L_9:


//--------------------- .nv.info.triton_poi_fused__native_batch_norm_legit_no_training_add_convolution_max_pool2d_with_indices_relu_7 --------------------------
	.section	.nv.info.triton_poi_fused__native_batch_norm_legit_no_training_add_convolution_max_pool2d_with_indices_relu_7,"",@"SHT_CUDA_INFO"
	.sectionflags	@""
	.align	4


	//----- nvinfo : EIATTR_CUDA_API_VERSION
	.align		4
        /*0000*/ 	.byte	0x04, 0x37
        /*0002*/ 	.short	(.L_11 - .L_10)
.L_10:
        /*0004*/ 	.word	0x0000007c


	//----- nvinfo : EIATTR_KPARAM_INFO
	.align		4
.L_11:
        /*0008*/ 	.byte	0x04, 0x17
        /*000a*/ 	.short	(.L_13 - .L_12)
.L_12:
        /*000c*/ 	.word	0x00000000
        /*0010*/ 	.short	0x0009
        /*0012*/ 	.short	0x0048
        /*0014*/ 	.byte	0x00, 0xf0, 0x11, 0x00


	//----- nvinfo : EIATTR_KPARAM_INFO
	.align		4
.L_13:
        /*0018*/ 	.byte	0x04, 0x17
        /*001a*/ 	.short	(.L_15 - .L_14)
.L_14:
        /*001c*/ 	.word	0x00000000
        /*0020*/ 	.short	0x0008
        /*0022*/ 	.short	0x0040
        /*0024*/ 	.byte	0x00, 0xf4, 0x21, 0x00


	//----- nvinfo : EIATTR_KPARAM_INFO
	.align		4
.L_15:
        /*0028*/ 	.byte	0x04, 0x17
        /*002a*/ 	.short	(.L_17 - .L_16)
.L_16:
        /*002c*/ 	.word	0x00000000
        /*0030*/ 	.short	0x0007
        /*0032*/ 	.short	0x0038
        /*0034*/ 	.byte	0x00, 0xf4, 0x21, 0x00


	//----- nvinfo : EIATTR_KPARAM_INFO
	.align		4
.L_17:
        /*0038*/ 	.byte	0x04, 0x17
        /*003a*/ 	.short	(.L_19 - .L_18)
.L_18:
        /*003c*/ 	.word	0x00000000
        /*0040*/ 	.short	0x0006
        /*0042*/ 	.short	0x0030
        /*0044*/ 	.byte	0x00, 0xf4, 0x21, 0x00


	//----- nvinfo : EIATTR_KPARAM_INFO
	.align		4
.L_19:
        /*0048*/ 	.byte	0x04, 0x17
        /*004a*/ 	.short	(.L_21 - .L_20)
.L_20:
        /*004c*/ 	.word	0x00000000
        /*0050*/ 	.short	0x0005
        /*0052*/ 	.short	0x0028
        /*0054*/ 	.byte	0x00, 0xf4, 0x21, 0x00


	//----- nvinfo : EIATTR_KPARAM_INFO
	.align		4
.L_21:
        /*0058*/ 	.byte	0x04, 0x17
        /*005a*/ 	.short	(.L_23 - .L_22)
.L_22:
        /*005c*/ 	.word	0x00000000
        /*0060*/ 	.short	0x0004
        /*0062*/ 	.short	0x0020
        /*0064*/ 	.byte	0x00, 0xf4, 0x21, 0x00


	//----- nvinfo : EIATTR_KPARAM_INFO
	.align		4
.L_23:
        /*0068*/ 	.byte	0x04, 0x17
        /*006a*/ 	.short	(.L_25 - .L_24)
.L_24:
        /*006c*/ 	.word	0x00000000
        /*0070*/ 	.short	0x0003
        /*0072*/ 	.short	0x0018
        /*0074*/ 	.byte	0x00, 0xf4, 0x21, 0x00


	//----- nvinfo : EIATTR_KPARAM_INFO
	.align		4
.L_25:
        /*0078*/ 	.byte	0x04, 0x17
        /*007a*/ 	.short	(.L_27 - .L_26)
.L_26:
        /*007c*/ 	.word	0x00000000
        /*0080*/ 	.short	0x0002
        /*0082*/ 	.short	0x0010
        /*0084*/ 	.byte	0x00, 0xf4, 0x21, 0x00


	//----- nvinfo : EIATTR_KPARAM_INFO
	.align		4
.L_27:
        /*0088*/ 	.byte	0x04, 0x17
        /*008a*/ 	.short	(.L_29 - .L_28)
.L_28:
        /*008c*/ 	.word	0x00000000
        /*0090*/ 	.short	0x0001
        /*0092*/ 	.short	0x0008
        /*0094*/ 	.byte	0x00, 0xf4, 0x21, 0x00


	//----- nvinfo : EIATTR_KPARAM_INFO
	.align		4
.L_29:
        /*0098*/ 	.byte	0x04, 0x17
        /*009a*/ 	.short	(.L_31 - .L_30)
.L_30:
        /*009c*/ 	.word	0x00000000
        /*00a0*/ 	.short	0x0000
        /*00a2*/ 	.short	0x0000
        /*00a4*/ 	.byte	0x00, 0xf4, 0x21, 0x00


	//----- nvinfo : EIATTR_SPARSE_MMA_MASK
	.align		4
.L_31:
        /*00a8*/ 	.byte	0x03, 0x50
        /*00aa*/ 	.short	0x0000


	//----- nvinfo : EIATTR_MAXREG_COUNT
	.align		4
        /*00ac*/ 	.byte	0x03, 0x1b
        /*00ae*/ 	.short	0x00ff


	//----- nvinfo : EIATTR_EXIT_INSTR_OFFSETS
	.align		4
        /*00b0*/ 	.byte	0x04, 0x1c
        /*00b2*/ 	.short	(.L_33 - .L_32)


	//   ....[0]....
.L_32:
        /*00b4*/ 	.word	0x00003590


	//----- nvinfo : EIATTR_REQNTID
	.align		4
.L_33:
        /*00b8*/ 	.byte	0x04, 0x10
        /*00ba*/ 	.short	(.L_35 - .L_34)
.L_34:
        /*00bc*/ 	.word	0x00000080
        /*00c0*/ 	.word	0x00000001
        /*00c4*/ 	.word	0x00000001


	//----- nvinfo : EIATTR_CBANK_PARAM_SIZE
	.align		4
.L_35:
        /*00c8*/ 	.byte	0x03, 0x19
        /*00ca*/ 	.short	0x004c


	//----- nvinfo : EIATTR_PARAM_CBANK
	.align		4
        /*00cc*/ 	.byte	0x04, 0x0a
        /*00ce*/ 	.short	(.L_37 - .L_36)
	.align		4
.L_36:
        /*00d0*/ 	.word	index@(.nv.constant0.triton_poi_fused__native_batch_norm_legit_no_training_add_convolution_max_pool2d_with_indices_relu_7)
        /*00d4*/ 	.short	0x0210
        /*00d6*/ 	.short	0x004c


	//----- nvinfo : EIATTR_SW_WAR
	.align		4
.L_37:
        /*00d8*/ 	.byte	0x04, 0x36
        /*00da*/ 	.short	(.L_39 - .L_38)
.L_38:
        /*00dc*/ 	.word	0x00000008
.L_39:


//--------------------- .nv.callgraph             --------------------------
	.section	.nv.callgraph,"",@"SHT_CUDA_CALLGRAPH"
	.align	4
	.sectionentsize	8
	.align		4
        /*0000*/ 	.word	0x00000000
	.align		4
        /*0004*/ 	.word	0xffffffff
	.align		4
        /*0008*/ 	.word	0x00000000
	.align		4
        /*000c*/ 	.word	0xfffffffe
	.align		4
        /*0010*/ 	.word	0x00000000
	.align		4
        /*0014*/ 	.word	0xfffffffd
	.align		4
        /*0018*/ 	.word	0x00000000
	.align		4
        /*001c*/ 	.word	0xfffffffc


//--------------------- .nv.constant4             --------------------------
	.section	.nv.constant4,"a",@progbits
	.align	8
	.align		8
.nv.constant4:
        /*0000*/ 	.dword	_$_str
	.align		8
        /*0008*/ 	.dword	_$_str_$_2


//--------------------- .text.triton_poi_fused__native_batch_norm_legit_no_training_add_convolution_max_pool2d_with_indices_relu_7 --------------------------
	.section	.text.triton_poi_fused__native_batch_norm_legit_no_training_add_convolution_max_pool2d_with_indices_relu_7,"ax",@progbits
	.sectionflags	@"SHF_BARRIERS=1"
	.align	128
        .global         triton_poi_fused__native_batch_norm_legit_no_training_add_convolution_max_pool2d_with_indices_relu_7
        .type           triton_poi_fused__native_batch_norm_legit_no_training_add_convolution_max_pool2d_with_indices_relu_7,@function
        .size           triton_poi_fused__native_batch_norm_legit_no_training_add_convolution_max_pool2d_with_indices_relu_7,(.L_x_1 - triton_poi_fused__native_batch_norm_legit_no_training_add_convolution_max_pool2d_with_indices_relu_7)
        .other          triton_poi_fused__native_batch_norm_legit_no_training_add_convolution_max_pool2d_with_indices_relu_7,@"STO_CUDA_ENTRY STV_DEFAULT"
triton_poi_fused__native_batch_norm_legit_no_training_add_convolution_max_pool2d_with_indices_relu_7:
.text.triton_poi_fused__native_batch_norm_legit_no_training_add_convolution_max_pool2d_with_indices_relu_7:
[----:B------:R-:W-:Y:S01]  /*0000*/  LDC R1, c[0x0][0x28] ;  /* 0x00000a00ff017b82 */ /* 0x000fe20000000800 */
[----:B------:R-:W1:Y:S07]  /*0010*/  S2R R0, SR_TID.X ;  /* 0x0000000000007919 */ /* 0x000e6e0000002100 */
[----:B------:R-:W2:Y:S01]  /*0020*/  LDC.64 R18, c[0x0][0x220] ;  /* 0x00008800ff127b82 */ /* 0x000ea20000000a00 */
[----:B------:R-:W-:Y:S02]  /*0030*/  CS2R R12, SRZ ;  /* 0x00000000000c7805 */ /* 0x000fe4000001ff00 */
[----:B------:R-:W-:Y:S01]  /*0040*/  CS2R R14, SRZ ;  /* 0x00000000000e7805 */ /* 0x000fe2000001ff00 */
[----:B------:R-:W3:Y:S01]  /*0050*/  S2R R3, SR_CTAID.X ;  /* 0x0000000000037919 */ /* 0x000ee20000002500 */
[----:B------:R-:W-:Y:S01]  /*0060*/  CS2R R10, SRZ ;  /* 0x00000000000a7805 */ /* 0x000fe2000001ff00 */
[----:B------:R-:W-:Y:S01]  /*0070*/  ULDC.64 UR6, c[0x0][0x208] ;  /* 0x0000820000067ab9 */ /* 0x000fe20000000a00 */
[----:B------:R-:W-:Y:S01]  /*0080*/  ULDC.64 UR4, c[0x0][0x220] ;  /* 0x0000880000047ab9 */ /* 0x000fe20000000a00 */
[----:B-1----:R-:W-:-:S02]  /*0090*/  IMAD.SHL.U32 R0, R0, 0x8, RZ ;  /* 0x0000000800007824 */ /* 0x002fc400078e00ff */
[----:B---3--:R-:W-:Y:S01]  /*00a0*/  IMAD.SHL.U32 R2, R3, 0x400, RZ ;  /* 0x0000040003027824 */ /* 0x008fe200078e00ff */
[----:B------:R-:W-:Y:S02]  /*00b0*/  SHF.R.S32.HI R5, RZ, 0x15, R3 ;  /* 0x00000015ff057819 */ /* 0x000fe40000011403 */
[----:B------:R-:W-:Y:S02]  /*00c0*/  LOP3.LUT R3, R0, 0x3f8, RZ, 0xc0, !PT ;  /* 0x000003f800037812 */ /* 0x000fe400078ec0ff */
[----:B------:R-:W-:Y:S02]  /*00d0*/  SGXT R5, R5, 0x1 ;  /* 0x000000010505781a */ /* 0x000fe40000000200 */
[----:B------:R-:W-:Y:S02]  /*00e0*/  LOP3.LUT R4, R2, R3, RZ, 0xfc, !PT ;  /* 0x0000000302047212 */ /* 0x000fe400078efcff */
[----:B------:R-:W-:Y:S02]  /*00f0*/  LOP3.LUT R3, R2, 0x4, R3, 0xfe, !PT ;  /* 0x0000000402037812 */ /* 0x000fe400078efe03 */
[----:B------:R-:W-:-:S02]  /*0100*/  LEA.HI R20, R5, R4, RZ, 0x7 ;  /* 0x0000000405147211 */ /* 0x000fc400078f38ff */
[C---:B------:R-:W-:Y:S02]  /*0110*/  LEA.HI R0, R5.reuse, R4, RZ, 0xc ;  /* 0x0000000405007211 */ /* 0x040fe400078f60ff */
[----:B------:R-:W-:Y:S02]  /*0120*/  SHF.R.S32.HI R32, RZ, 0x7, R20 ;  /* 0x00000007ff207819 */ /* 0x000fe40000011414 */
[----:B------:R-:W-:Y:S02]  /*0130*/  SHF.R.S32.HI R7, RZ, 0xc, R0 ;  /* 0x0000000cff077819 */ /* 0x000fe40000011400 */
[----:B------:R-:W-:Y:S02]  /*0140*/  LEA.HI R0, R32, R32, RZ, 0x5 ;  /* 0x0000002020007211 */ /* 0x000fe400078f28ff */
[----:B------:R-:W-:Y:S02]  /*0150*/  LEA.HI R8, R5, R3, RZ, 0x7 ;  /* 0x0000000305087211 */ /* 0x000fe400078f38ff */
[----:B------:R-:W-:-:S02]  /*0160*/  LEA.HI R6, R7, R7, RZ, 0x5 ;  /* 0x0000000707067211 */ /* 0x000fc400078f28ff */
[----:B------:R-:W-:Y:S02]  /*0170*/  LOP3.LUT R5, R0, 0xffffffe0, RZ, 0xc0, !PT ;  /* 0xffffffe000057812 */ /* 0x000fe400078ec0ff */
[----:B------:R-:W-:Y:S02]  /*0180*/  LOP3.LUT R6, R6, 0xffffffe0, RZ, 0xc0, !PT ;  /* 0xffffffe006067812 */ /* 0x000fe400078ec0ff */
[----:B------:R-:W-:Y:S01]  /*0190*/  LOP3.LUT R8, R8, 0xffffff80, RZ, 0xc0, !PT ;  /* 0xffffff8008087812 */ /* 0x000fe200078ec0ff */
[----:B------:R-:W-:Y:S02]  /*01a0*/  IMAD.IADD R32, R32, 0x1, -R5 ;  /* 0x0000000120207824 */ /* 0x000fe400078e0a05 */
[C---:B------:R-:W-:Y:S02]  /*01b0*/  IMAD.IADD R33, R7.reuse, 0x1, -R6 ;  /* 0x0000000107217824 */ /* 0x040fe400078e0a06 */
[----:B------:R-:W-:Y:S01]  /*01c0*/  IMAD R0, R7, 0x40, R32 ;  /* 0x0000004007007824 */ /* 0x000fe200078e0220 */
[----:B------:R-:W-:Y:S01]  /*01d0*/  ISETP.GT.AND P1, PT, R32, RZ, PT ;  /* 0x000000ff2000720c */ /* 0x000fe20003f24270 */
[----:B------:R-:W-:Y:S01]  /*01e0*/  IMAD.IADD R5, R3, 0x1, -R8 ;  /* 0x0000000103057824 */ /* 0x000fe200078e0a08 */
[C---:B------:R-:W-:Y:S01]  /*01f0*/  ISETP.GT.AND P0, PT, R33.reuse, RZ, PT ;  /* 0x000000ff2100720c */ /* 0x040fe20003f04270 */
[----:B------:R-:W-:Y:S01]  /*0200*/  IMAD.SHL.U32 R0, R0, 0x100, RZ ;  /* 0x0000010000007824 */ /* 0x000fe200078e00ff */
[----:B------:R-:W-:-:S02]  /*0210*/  ISETP.GT.AND P2, PT, R33, RZ, P1 ;  /* 0x000000ff2100720c */ /* 0x000fc40000f44270 */
[----:B------:R-:W-:Y:S02]  /*0220*/  CS2R R8, SRZ ;  /* 0x0000000000087805 */ /* 0x000fe4000001ff00 */
[----:B------:R-:W-:Y:S01]  /*0230*/  ISETP.GT.AND P0, PT, R32, -0x1, P0 ;  /* 0xffffffff2000780c */ /* 0x000fe20000704270 */
[C---:B------:R-:W-:Y:S02]  /*0240*/  VIADD R28, R0.reuse, 0xffffdf80 ;  /* 0xffffdf80001c7836 */ /* 0x040fe40000000000 */
[----:B------:R-:W-:Y:S02]  /*0250*/  VIADD R26, R0, 0xffffe000 ;  /* 0xffffe000001a7836 */ /* 0x000fe40000000000 */
[C---:B------:R-:W-:Y:S02]  /*0260*/  IMAD.IADD R7, R5.reuse, 0x1, R28 ;  /* 0x0000000105077824 */ /* 0x040fe400078e021c */
[----:B------:R-:W-:Y:S02]  /*0270*/  IMAD.IADD R17, R5, 0x1, R26 ;  /* 0x0000000105117824 */ /* 0x000fe400078e021a */
[----:B--2---:R-:W-:-:S04]  /*0280*/  IMAD.WIDE R6, R7, 0x4, R18 ;  /* 0x0000000407067825 */ /* 0x004fc800078e0212 */
[----:B------:R-:W-:Y:S01]  /*0290*/  IMAD.WIDE R16, R17, 0x4, R18 ;  /* 0x0000000411107825 */ /* 0x000fe200078e0212 */
[----:B------:R1:W2:Y:S04]  /*02a0*/  @P2 LDG.E.128 R12, desc[UR6][R6.64] ;  /* 0x00000006060c2981 */ /* 0x0002a8000c1e1d00 */
[----:B------:R-:W3:Y:S01]  /*02b0*/  @P0 LDG.E.128 R8, desc[UR6][R16.64] ;  /* 0x0000000610080981 */ /* 0x000ee2000c1e1d00 */
[----:B------:R-:W-:Y:S01]  /*02c0*/  VIADD R30, R0, 0xffffe080 ;  /* 0xffffe080001e7836 */ /* 0x000fe20000000000 */
[----:B------:R-:W-:Y:S02]  /*02d0*/  CS2R R22, SRZ ;  /* 0x0000000000167805 */ /* 0x000fe4000001ff00 */
[----:B-1----:R-:W-:Y:S02]  /*02e0*/  LOP3.LUT R7, R20, 0xffffff80, RZ, 0xc0, !PT ;  /* 0xffffff8014077812 */ /* 0x002fe400078ec0ff */
[----:B------:R-:W-:-:S02]  /*02f0*/  CS2R R20, SRZ ;  /* 0x0000000000147805 */ /* 0x000fc4000001ff00 */
[----:B------:R-:W-:Y:S01]  /*0300*/  SHF.R.S32.HI R6, RZ, 0x1f, R0 ;  /* 0x0000001fff067819 */ /* 0x000fe20000011400 */
[----:B------:R-:W-:Y:S01]  /*0310*/  IMAD.IADD R7, R4, 0x1, -R7 ;  /* 0x0000000104077824 */ /* 0x000fe200078e0a07 */
[----:B--2---:R-:W-:Y:S02]  /*0320*/  SEL R3, R12, 0xff800000, P2 ;  /* 0xff8000000c037807 */ /* 0x004fe40001000000 */
[----:B---3--:R-:W-:Y:S02]  /*0330*/  SEL R24, R8, 0xff800000, P0 ;  /* 0xff80000008187807 */ /* 0x008fe40000000000 */
[----:B------:R-:W-:Y:S02]  /*0340*/  SEL R8, R13, 0xff800000, P2 ;  /* 0xff8000000d087807 */ /* 0x000fe40001000000 */
[----:B------:R-:W-:Y:S02]  /*0350*/  FSETP.GT.AND P6, PT, R24, R3, PT ;  /* 0x000000031800720b */ /* 0x000fe40003fc4000 */
[----:B------:R-:W-:-:S02]  /*0360*/  SEL R25, R9, 0xff800000, P0 ;  /* 0xff80000009197807 */ /* 0x000fc40000000000 */
[----:B------:R-:W-:Y:S02]  /*0370*/  SEL R9, R14, 0xff800000, P2 ;  /* 0xff8000000e097807 */ /* 0x000fe40001000000 */
[----:B------:R-:W-:Y:S02]  /*0380*/  FSETP.GT.AND P5, PT, R25, R8, PT ;  /* 0x000000081900720b */ /* 0x000fe40003fa4000 */
[----:B------:R-:W-:Y:S02]  /*0390*/  SEL R10, R10, 0xff800000, P0 ;  /* 0xff8000000a0a7807 */ /* 0x000fe40000000000 */
[----:B------:R-:W-:Y:S02]  /*03a0*/  FSETP.NAN.AND P3, PT, R24, R24, PT ;  /* 0x000000181800720b */ /* 0x000fe40003f68000 */
[----:B------:R-:W-:Y:S02]  /*03b0*/  FSETP.GT.AND P4, PT, R10, R9, PT ;  /* 0x000000090a00720b */ /* 0x000fe40003f84000 */
[----:B------:R-:W-:-:S02]  /*03c0*/  @!P6 SEL R24, R24, R3, P3 ;  /* 0x000000031818e207 */ /* 0x000fc40001800000 */
[----:B------:R-:W-:Y:S02]  /*03d0*/  FSETP.NAN.AND P3, PT, R25, R25, PT ;  /* 0x000000191900720b */ /* 0x000fe40003f68000 */
[----:B------:R-:W-:Y:S02]  /*03e0*/  SEL R11, R11, 0xff800000, P0 ;  /* 0xff8000000b0b7807 */ /* 0x000fe40000000000 */
[----:B------:R-:W-:Y:S02]  /*03f0*/  @!P5 SEL R25, R25, R8, P3 ;  /* 0x000000081919d207 */ /* 0x000fe40001800000 */
[C---:B------:R-:W-:Y:S02]  /*0400*/  FSETP.NAN.AND P3, PT, R10.reuse, R10, PT ;  /* 0x0000000a0a00720b */ /* 0x040fe40003f68000 */
[----:B------:R-:W-:Y:S02]  /*0410*/  P2R R13, PR, RZ, 0x10 ;  /* 0x00000010ff0d7803 */ /* 0x000fe40000000000 */
[----:B------:R-:W-:Y:S01]  /*0420*/  @!P4 SEL R10, R10, R9, P3 ;  /* 0x000000090a0ac207 */ /* 0x000fe20001800000 */
[----:B------:R-:W-:Y:S01]  /*0430*/  IMAD.IADD R9, R5, 0x1, R30 ;  /* 0x0000000105097824 */ /* 0x000fe200078e021e */
[----:B------:R-:W-:Y:S01]  /*0440*/  IADD3 R3, P3, R7, R0, RZ ;  /* 0x0000000007037210 */ /* 0x000fe20007f7e0ff */
[----:B------:R-:W-:Y:S01]  /*0450*/  VIADD R38, R0, 0xffffff80 ;  /* 0xffffff8000267836 */ /* 0x000fe20000000000 */
[----:B------:R-:W-:-:S02]  /*0460*/  ISETP.GT.AND P1, PT, R33, -0x1, P1 ;  /* 0xffffffff2100780c */ /* 0x000fc40000f24270 */
[----:B------:R-:W-:Y:S02]  /*0470*/  LEA.HI.X.SX32 R8, R7, R6, 0x1, P3 ;  /* 0x0000000607087211 */ /* 0x000fe400018f0eff */
[C---:B------:R-:W-:Y:S01]  /*0480*/  LEA R16, P3, R3.reuse, UR4, 0x2 ;  /* 0x0000000403107c11 */ /* 0x040fe2000f8610ff */
[----:B------:R-:W-:Y:S01]  /*0490*/  VIADD R64, R0, 0x1f80 ;  /* 0x00001f8000407836 */ /* 0x000fe20000000000 */
[----:B------:R-:W-:Y:S02]  /*04a0*/  P2R R14, PR, RZ, 0x40 ;  /* 0x00000040ff0e7803 */ /* 0x000fe40000000000 */
[----:B------:R-:W-:Y:S02]  /*04b0*/  LEA.HI.X R17, R3, UR5, R8, 0x2, P3 ;  /* 0x0000000503117c11 */ /* 0x000fe400098f1408 */
[----:B------:R-:W-:Y:S02]  /*04c0*/  SEL R8, R15, 0xff800000, P2 ;  /* 0xff8000000f087807 */ /* 0x000fe40001000000 */
[----:B------:R-:W-:-:S02]  /*04d0*/  IADD3 R3, P3, R5, R0, RZ ;  /* 0x0000000005037210 */ /* 0x000fc40007f7e0ff */
[----:B------:R-:W-:Y:S02]  /*04e0*/  FSETP.GT.AND P4, PT, R11, R8, PT ;  /* 0x000000080b00720b */ /* 0x000fe40003f84000 */
[----:B------:R-:W-:Y:S02]  /*04f0*/  LEA.HI.X.SX32 R6, R5, R6, 0x1, P3 ;  /* 0x0000000605067211 */ /* 0x000fe400018f0eff */
[C---:B------:R-:W-:Y:S02]  /*0500*/  LEA R40, P3, R3.reuse, UR4, 0x2 ;  /* 0x0000000403287c11 */ /* 0x040fe4000f8610ff */
[----:B------:R-:W-:Y:S02]  /*0510*/  P2R R15, PR, RZ, 0x10 ;  /* 0x00000010ff0f7803 */ /* 0x000fe40000000000 */
[----:B------:R-:W-:Y:S01]  /*0520*/  LEA.HI.X R41, R3, UR5, R6, 0x2, P3 ;  /* 0x0000000503297c11 */ /* 0x000fe200098f1406 */
[----:B------:R-:W-:Y:S01]  /*0530*/  VIADD R58, R0, 0x2000 ;  /* 0x00002000003a7836 */ /* 0x000fe20000000000 */
[----:B------:R-:W-:Y:S01]  /*0540*/  FSETP.NAN.AND P3, PT, R11, R11, PT ;  /* 0x0000000b0b00720b */ /* 0x000fe20003f68000 */
[----:B------:R-:W-:Y:S01]  /*0550*/  ULDC.64 UR4, c[0x0][0x250] ;  /* 0x0000940000047ab9 */ /* 0x000fe20000000a00 */
[----:B------:R-:W-:-:S02]  /*0560*/  P2R R12, PR, RZ, 0x20 ;  /* 0x00000020ff0c7803 */ /* 0x000fc40000000000 */
[----:B------:R-:W-:Y:S01]  /*0570*/  @!P4 SEL R11, R11, R8, P3 ;  /* 0x000000080b0bc207 */ /* 0x000fe20001800000 */
[----:B------:R-:W-:-:S05]  /*0580*/  IMAD.WIDE R8, R9, 0x4, R18 ;  /* 0x0000000409087825 */ /* 0x000fca00078e0212 */
[----:B------:R-:W2:Y:S02]  /*0590*/  @P0 LDG.E.128 R20, desc[UR6][R8.64] ;  /* 0x0000000608140981 */ /* 0x000ea4000c1e1d00 */
[----:B--2---:R-:W-:Y:S02]  /*05a0*/  SEL R29, R22, 0xff800000, P0 ;  /* 0xff800000161d7807 */ /* 0x004fe40000000000 */
[----:B------:R-:W-:Y:S02]  /*05b0*/  SEL R27, R21, 0xff800000, P0 ;  /* 0xff800000151b7807 */ /* 0x000fe40000000000 */
[-C--:B------:R-:W-:Y:S02]  /*05c0*/  FSETP.NAN.AND P3, PT, R29, R29.reuse, PT ;  /* 0x0000001d1d00720b */ /* 0x080fe40003f68000 */
[----:B------:R-:W-:Y:S02]  /*05d0*/  FSETP.GEU.AND P4, PT, R10, R29, PT ;  /* 0x0000001d0a00720b */ /* 0x000fe40003f8e000 */
[----:B------:R-:W-:-:S02]  /*05e0*/  SEL R31, R23, 0xff800000, P0 ;  /* 0xff800000171f7807 */ /* 0x000fc40000000000 */
[----:B------:R-:W-:Y:S02]  /*05f0*/  CS2R R22, SRZ ;  /* 0x0000000000167805 */ /* 0x000fe4000001ff00 */
[----:B------:R-:W-:-:S05]  /*0600*/  P2R R9, PR, RZ, 0x10 ;  /* 0x00000010ff097803 */ /* 0x000fca0000000000 */
[----:B------:R-:W-:Y:S02]  /*0610*/  @!P3 SEL R29, R29, R10, !P4 ;  /* 0x0000000a1d1db207 */ /* 0x000fe40006000000 */
[-C--:B------:R-:W-:Y:S02]  /*0620*/  FSETP.NAN.AND P3, PT, R27, R27.reuse, PT ;  /* 0x0000001b1b00720b */ /* 0x080fe40003f68000 */
[----:B------:R-:W-:-:S04]  /*0630*/  FSETP.GEU.AND P4, PT, R25, R27, PT ;  /* 0x0000001b1900720b */ /* 0x000fc80003f8e000 */
[----:B------:R-:W-:-:S07]  /*0640*/  P2R R3, PR, RZ, 0x10 ;  /* 0x00000010ff037803 */ /* 0x000fce0000000000 */
[----:B------:R-:W-:Y:S02]  /*0650*/  @!P3 SEL R27, R27, R25, !P4 ;  /* 0x000000191b1bb207 */ /* 0x000fe40006000000 */
[----:B------:R-:W-:Y:S02]  /*0660*/  SEL R25, R20, 0xff800000, P0 ;  /* 0xff80000014197807 */ /* 0x000fe40000000000 */
[----:B------:R-:W-:Y:S02]  /*0670*/  CS2R R20, SRZ ;  /* 0x0000000000147805 */ /* 0x000fe4000001ff00 */
[-C--:B------:R-:W-:Y:S02]  /*0680*/  FSETP.NAN.AND P3, PT, R25, R25.reuse, PT ;  /* 0x000000191900720b */ /* 0x080fe40003f68000 */
[----:B------:R-:W-:-:S04]  /*0690*/  FSETP.GEU.AND P4, PT, R24, R25, PT ;  /* 0x000000191800720b */ /* 0x000fc80003f8e000 */
[----:B------:R-:W-:-:S07]  /*06a0*/  P2R R6, PR, RZ, 0x10 ;  /* 0x00000010ff067803 */ /* 0x000fce0000000000 */
[----:B------:R-:W-:Y:S02]  /*06b0*/  @!P3 SEL R25, R25, R24, !P4 ;  /* 0x000000181919b207 */ /* 0x000fe40006000000 */
[-C--:B------:R-:W-:Y:S02]  /*06c0*/  FSETP.NAN.AND P3, PT, R31, R31.reuse, PT ;  /* 0x0000001f1f00720b */ /* 0x080fe40003f68000 */
[----:B------:R-:W-:-:S04]  /*06d0*/  FSETP.GEU.AND P4, PT, R11, R31, PT ;  /* 0x0000001f0b00720b */ /* 0x000fc80003f8e000 */
[----:B------:R-:W-:-:S07]  /*06e0*/  P2R R8, PR, RZ, 0x10 ;  /* 0x00000010ff087803 */ /* 0x000fce0000000000 */
[----:B------:R-:W-:Y:S01]  /*06f0*/  @!P3 SEL R31, R31, R11, !P4 ;  /* 0x0000000b1f1fb207 */ /* 0x000fe20006000000 */
[----:B------:R-:W-:-:S04]  /*0700*/  IMAD.IADD R11, R5, 0x1, R38 ;  /* 0x00000001050b7824 */ /* 0x000fc800078e0226 */
[----:B------:R-:W-:-:S05]  /*0710*/  IMAD.WIDE R10, R11, 0x4, R18 ;  /* 0x000000040b0a7825 */ /* 0x000fca00078e0212 */
[----:B------:R-:W2:Y:S02]  /*0720*/  @P1 LDG.E.128 R20, desc[UR6][R10.64] ;  /* 0x000000060a141981 */ /* 0x000ea4000c1e1d00 */
[----:B--2---:R-:W-:Y:S02]  /*0730*/  SEL R39, R20, 0xff800000, P1 ;  /* 0xff80000014277807 */ /* 0x004fe40000800000 */
[----:B------:R-:W-:Y:S02]  /*0740*/  SEL R36, R21, 0xff800000, P1 ;  /* 0xff80000015247807 */ /* 0x000fe40000800000 */
[----:B------:R-:W-:Y:S02]  /*0750*/  CS2R R20, SRZ ;  /* 0x0000000000147805 */ /* 0x000fe4000001ff00 */
[-C--:B------:R-:W-:Y:S02]  /*0760*/  FSETP.NAN.AND P3, PT, R39, R39.reuse, PT ;  /* 0x000000272700720b */ /* 0x080fe40003f68000 */
[----:B------:R-:W-:-:S02]  /*0770*/  FSETP.GEU.AND P4, PT, R25, R39, PT ;  /* 0x000000271900720b */ /* 0x000fc40003f8e000 */
[----:B------:R-:W-:Y:S02]  /*0780*/  SEL R34, R22, 0xff800000, P1 ;  /* 0xff80000016227807 */ /* 0x000fe40000800000 */
[----:B------:R-:W-:Y:S02]  /*0790*/  P2R R10, PR, RZ, 0x10 ;  /* 0x00000010ff0a7803 */ /* 0x000fe40000000000 */
[----:B------:R-:W-:Y:S02]  /*07a0*/  SEL R42, R23, 0xff800000, P1 ;  /* 0xff800000172a7807 */ /* 0x000fe40000800000 */
[----:B------:R-:W-:-:S03]  /*07b0*/  CS2R R22, SRZ ;  /* 0x0000000000167805 */ /* 0x000fc6000001ff00 */
[----:B------:R-:W-:Y:S02]  /*07c0*/  @!P3 SEL R39, R39, R25, !P4 ;  /* 0x000000192727b207 */ /* 0x000fe40006000000 */
        /* <DEDUP_REMOVED lines=8> */
[----:B------:R-:W-:Y:S01]  /*0850*/  IMAD.IADD R29, R7, 0x1, R28 ;  /* 0x00000001071d7824 */ /* 0x000fe200078e021c */
[-C--:B------:R-:W-:Y:S02]  /*0860*/  FSETP.NAN.AND P3, PT, R42, R42.reuse, PT ;  /* 0x0000002a2a00720b */ /* 0x080fe40003f68000 */
[----:B------:R-:W-:Y:S01]  /*0870*/  FSETP.GEU.AND P4, PT, R31, R42, PT ;  /* 0x0000002a1f00720b */ /* 0x000fe20003f8e000 */
[----:B------:R-:W-:-:S03]  /*0880*/  IMAD.WIDE R28, R29, 0x4, R18 ;  /* 0x000000041d1c7825 */ /* 0x000fc600078e0212 */
[----:B------:R-:W-:Y:S02]  /*0890*/  P2R R25, PR, RZ, 0x10 ;  /* 0x00000010ff197803 */ /* 0x000fe40000000000 */
[----:B------:R-:W2:Y:S01]  /*08a0*/  @P2 LDG.E.128 R20, desc[UR6][R28.64] ;  /* 0x000000061c142981 */ /* 0x000ea2000c1e1d00 */
[----:B------:R-:W-:-:S04]  /*08b0*/  IMAD.IADD R27, R7, 0x1, R26 ;  /* 0x00000001071b7824 */ /* 0x000fc800078e021a */
[----:B------:R-:W-:Y:S01]  /*08c0*/  @!P3 SEL R42, R42, R31, !P4 ;  /* 0x0000001f2a2ab207 */ /* 0x000fe20006000000 */
[----:B------:R-:W-:Y:S01]  /*08d0*/  IMAD.WIDE R26, R27, 0x4, R18 ;  /* 0x000000041b1a7825 */ /* 0x000fe200078e0212 */
[----:B--2---:R-:W-:Y:S02]  /*08e0*/  SEL R44, R20, 0xff800000, P2 ;  /* 0xff800000142c7807 */ /* 0x004fe40001000000 */
[----:B------:R-:W-:Y:S02]  /*08f0*/  SEL R46, R21, 0xff800000, P2 ;  /* 0xff800000152e7807 */ /* 0x000fe40001000000 */
[----:B------:R-:W-:Y:S02]  /*0900*/  CS2R R20, SRZ ;  /* 0x0000000000147805 */ /* 0x000fe4000001ff00 */
[----:B------:R-:W-:Y:S02]  /*0910*/  SEL R31, R22, 0xff800000, P2 ;  /* 0xff800000161f7807 */ /* 0x000fe40001000000 */
[----:B------:R-:W-:-:S02]  /*0920*/  SEL R35, R23, 0xff800000, P2 ;  /* 0xff80000017237807 */ /* 0x000fc40001000000 */
[----:B------:R-:W-:-:S06]  /*0930*/  CS2R R22, SRZ ;  /* 0x0000000000167805 */ /* 0x000fcc000001ff00 */
[----:B------:R-:W2:Y:S02]  /*0940*/  @P0 LDG.E.128 R20, desc[UR6][R26.64] ;  /* 0x000000061a140981 */ /* 0x000ea4000c1e1d00 */
[----:B--2---:R-:W-:Y:S02]  /*0950*/  SEL R43, R20, 0xff800000, P0 ;  /* 0xff800000142b7807 */ /* 0x004fe40000000000 */
[----:B------:R-:W-:Y:S02]  /*0960*/  SEL R45, R21, 0xff800000, P0 ;  /* 0xff800000152d7807 */ /* 0x000fe40000000000 */
[----:B------:R-:W-:Y:S02]  /*0970*/  FSETP.GT.AND P4, PT, R43, R44, PT ;  /* 0x0000002c2b00720b */ /* 0x000fe40003f84000 */
[----:B------:R-:W-:Y:S02]  /*0980*/  FSETP.GT.AND P3, PT, R45, R46, PT ;  /* 0x0000002e2d00720b */ /* 0x000fe40003f64000 */
[----:B------:R-:W-:-:S02]  /*0990*/  FSETP.NAN.AND P2, PT, R43, R43, PT ;  /* 0x0000002b2b00720b */ /* 0x000fc40003f48000 */
[----:B------:R-:W-:-:S07]  /*09a0*/  P2R R27, PR, RZ, 0x8 ;  /* 0x00000008ff1b7803 */ /* 0x000fce0000000000 */
[----:B------:R-:W-:Y:S02]  /*09b0*/  @!P4 SEL R43, R43, R44, P2 ;  /* 0x0000002c2b2bc207 */ /* 0x000fe40001000000 */
[C---:B------:R-:W-:Y:S02]  /*09c0*/  FSETP.NAN.AND P2, PT, R45.reuse, R45, PT ;  /* 0x0000002d2d00720b */ /* 0x040fe40003f48000 */
[----:B------:R-:W-:Y:S02]  /*09d0*/  SEL R44, R22, 0xff800000, P0 ;  /* 0xff800000162c7807 */ /* 0x000fe40000000000 */
[----:B------:R-:W-:Y:S02]  /*09e0*/  @!P3 SEL R45, R45, R46, P2 ;  /* 0x0000002e2d2db207 */ /* 0x000fe40001000000 */
[C---:B------:R-:W-:Y:S02]  /*09f0*/  FSETP.GT.AND P3, PT, R44.reuse, R31, PT ;  /* 0x0000001f2c00720b */ /* 0x040fe40003f64000 */
[----:B------:R-:W-:-:S02]  /*0a00*/  FSETP.NAN.AND P2, PT, R44, R44, PT ;  /* 0x0000002c2c00720b */ /* 0x000fc40003f48000 */
[----:B------:R-:W-:Y:S02]  /*0a10*/  CS2R R20, SRZ ;  /* 0x0000000000147805 */ /* 0x000fe4000001ff00 */
[----:B------:R-:W-:Y:S02]  /*0a20*/  SEL R46, R23, 0xff800000, P0 ;  /* 0xff800000172e7807 */ /* 0x000fe40000000000 */
[----:B------:R-:W-:-:S05]  /*0a30*/  CS2R R22, SRZ ;  /* 0x0000000000167805 */ /* 0x000fca000001ff00 */
[----:B------:R-:W-:Y:S01]  /*0a40*/  @!P3 SEL R44, R44, R31, P2 ;  /* 0x0000001f2c2cb207 */ /* 0x000fe20001000000 */
[----:B------:R-:W-:-:S04]  /*0a50*/  IMAD.IADD R31, R7, 0x1, R30 ;  /* 0x00000001071f7824 */ /* 0x000fc800078e021e */
[----:B------:R-:W-:-:S05]  /*0a60*/  IMAD.WIDE R30, R31, 0x4, R18 ;  /* 0x000000041f1e7825 */ /* 0x000fca00078e0212 */
[----:B------:R-:W2:Y:S01]  /*0a70*/  @P0 LDG.E.128 R20, desc[UR6][R30.64] ;  /* 0x000000061e140981 */ /* 0x000ea2000c1e1d00 */
[----:B------:R-:W-:Y:S02]  /*0a80*/  P2R R28, PR, RZ, 0x8 ;  /* 0x00000008ff1c7803 */ /* 0x000fe40000000000 */
[C---:B------:R-:W-:Y:S02]  /*0a90*/  FSETP.GT.AND P3, PT, R46.reuse, R35, PT ;  /* 0x000000232e00720b */ /* 0x040fe40003f64000 */
[----:B------:R-:W-:Y:S02]  /*0aa0*/  FSETP.NAN.AND P2, PT, R46, R46, PT ;  /* 0x0000002e2e00720b */ /* 0x000fe40003f48000 */
[----:B------:R-:W-:-:S09]  /*0ab0*/  P2R R29, PR, RZ, 0x8 ;  /* 0x00000008ff1d7803 */ /* 0x000fd20000000000 */
[----:B------:R-:W-:Y:S02]  /*0ac0*/  @!P3 SEL R46, R46, R35, P2 ;  /* 0x000000232e2eb207 */ /* 0x000fe40001000000 */
[----:B--2---:R-:W-:Y:S02]  /*0ad0*/  SEL R55, R23, 0xff800000, P0 ;  /* 0xff80000017377807 */ /* 0x004fe40000000000 */
[----:B------:R-:W-:Y:S02]  /*0ae0*/  SEL R56, R20, 0xff800000, P0 ;  /* 0xff80000014387807 */ /* 0x000fe40000000000 */
[----:B------:R-:W-:Y:S02]  /*0af0*/  SEL R60, R21, 0xff800000, P0 ;  /* 0xff800000153c7807 */ /* 0x000fe40000000000 */
[----:B------:R-:W-:Y:S02]  /*0b00*/  SEL R61, R22, 0xff800000, P0 ;  /* 0xff800000163d7807 */ /* 0x000fe40000000000 */
[----:B------:R-:W-:-:S02]  /*0b10*/  FSETP.NAN.AND P0, PT, R55, R55, PT ;  /* 0x000000373700720b */ /* 0x000fc40003f08000 */
[----:B------:R-:W-:-:S11]  /*0b20*/  FSETP.GEU.AND P3, PT, R46, R55, PT ;  /* 0x000000372e00720b */ /* 0x000fd60003f6e000 */
[----:B------:R-:W-:Y:S02]  /*0b30*/  @!P0 SEL R55, R55, R46, !P3 ;  /* 0x0000002e37378207 */ /* 0x000fe40005800000 */
[-C--:B------:R-:W-:Y:S02]  /*0b40*/  FSETP.NAN.AND P0, PT, R61, R61.reuse, PT ;  /* 0x0000003d3d00720b */ /* 0x080fe40003f08000 */
[----:B------:R-:W-:-:S11]  /*0b50*/  FSETP.GEU.AND P2, PT, R44, R61, PT ;  /* 0x0000003d2c00720b */ /* 0x000fd60003f4e000 */
[----:B------:R-:W-:Y:S02]  /*0b60*/  @!P0 SEL R61, R61, R44, !P2 ;  /* 0x0000002c3d3d8207 */ /* 0x000fe40005000000 */
[-C--:B------:R-:W-:Y:S02]  /*0b70*/  FSETP.NAN.AND P0, PT, R60, R60.reuse, PT ;  /* 0x0000003c3c00720b */ /* 0x080fe40003f08000 */
[----:B------:R-:W-:Y:S02]  /*0b80*/  P2R R35, PR, RZ, 0x4 ;  /* 0x00000004ff237803 */ /* 0x000fe40000000000 */
[----:B------:R-:W-:-:S09]  /*0b90*/  FSETP.GEU.AND P2, PT, R45, R60, PT ;  /* 0x0000003c2d00720b */ /* 0x000fd20003f4e000 */
[----:B------:R-:W-:Y:S02]  /*0ba0*/  @!P0 SEL R60, R60, R45, !P2 ;  /* 0x0000002d3c3c8207 */ /* 0x000fe40005000000 */
[-C--:B------:R-:W-:Y:S02]  /*0bb0*/  FSETP.NAN.AND P0, PT, R56, R56.reuse, PT ;  /* 0x000000383800720b */ /* 0x080fe40003f08000 */
[----:B------:R-:W-:Y:S02]  /*0bc0*/  P2R R37, PR, RZ, 0x4 ;  /* 0x00000004ff257803 */ /* 0x000fe40000000000 */
[----:B------:R-:W-:-:S09]  /*0bd0*/  FSETP.GEU.AND P2, PT, R43, R56, PT ;  /* 0x000000382b00720b */ /* 0x000fd20003f4e000 */
[----:B------:R-:W-:Y:S02]  /*0be0*/  @!P0 SEL R56, R56, R43, !P2 ;  /* 0x0000002b38388207 */ /* 0x000fe40005000000 */
[----:B------:R-:W-:-:S04]  /*0bf0*/  LOP3.LUT R43, R33, R32, RZ, 0xfc, !PT ;  /* 0x00000020212b7212 */ /* 0x000fc800078efcff */
[----:B------:R-:W-:Y:S01]  /*0c00*/  ISETP.GT.AND P0, PT, R43, -0x1, PT ;  /* 0xffffffff2b00780c */ /* 0x000fe20003f04270 */
[----:B------:R-:W-:Y:S01]  /*0c10*/  IMAD.IADD R33, R5, 0x1, R0 ;  /* 0x0000000105217824 */ /* 0x000fe200078e0200 */
[----:B------:R-:W-:Y:S02]  /*0c20*/  CS2R R20, SRZ ;  /* 0x0000000000147805 */ /* 0x000fe4000001ff00 */
[----:B------:R-:W-:Y:S01]  /*0c30*/  CS2R R22, SRZ ;  /* 0x0000000000167805 */ /* 0x000fe2000001ff00 */
[----:B------:R-:W-:-:S08]  /*0c40*/  IMAD.WIDE R32, R33, 0x4, R18 ;  /* 0x0000000421207825 */ /* 0x000fd000078e0212 */
[----:B------:R-:W2:Y:S01]  /*0c50*/  @P0 LDG.E.128 R20, desc[UR6][R32.64] ;  /* 0x0000000620140981 */ /* 0x000ea2000c1e1d00 */
[----:B------:R-:W-:Y:S02]  /*0c60*/  P2R R31, PR, RZ, 0x4 ;  /* 0x00000004ff1f7803 */ /* 0x000fe40000000000 */
[----:B------:R-:W-:Y:S02]  /*0c70*/  P2R R30, PR, RZ, 0x8 ;  /* 0x00000008ff1e7803 */ /* 0x000fe40000000000 */
[----:B--2---:R-:W-:-:S04]  /*0c80*/  SEL R47, R23, 0xff800000, P0 ;  /* 0xff800000172f7807 */ /* 0x004fc80000000000 */
[-C--:B------:R-:W-:Y:S02]  /*0c90*/  FSETP.NAN.AND P2, PT, R47, R47.reuse, PT ;  /* 0x0000002f2f00720b */ /* 0x080fe40003f48000 */
[----:B------:R-:W-:Y:S02]  /*0ca0*/  FSETP.GEU.AND P3, PT, R42, R47, PT ;  /* 0x0000002f2a00720b */ /* 0x000fe40003f6e000 */
[----:B------:R-:W-:Y:S02]  /*0cb0*/  SEL R45, R22, 0xff800000, P0 ;  /* 0xff800000162d7807 */ /* 0x000fe40000000000 */
[----:B------:R-:W-:Y:S02]  /*0cc0*/  CS2R R22, SRZ ;  /* 0x0000000000167805 */ /* 0x000fe4000001ff00 */
[----:B------:R-:W-:-:S05]  /*0cd0*/  SEL R43, R21, 0xff800000, P0 ;  /* 0xff800000152b7807 */ /* 0x000fca0000000000 */
[----:B------:R-:W-:Y:S02]  /*0ce0*/  @!P2 SEL R47, R47, R42, !P3 ;  /* 0x0000002a2f2fa207 */ /* 0x000fe40005800000 */
[----:B------:R-:W-:Y:S02]  /*0cf0*/  SEL R42, R20, 0xff800000, P0 ;  /* 0xff800000142a7807 */ /* 0x000fe40000000000 */
[----:B------:R-:W-:-:S06]  /*0d00*/  CS2R R20, SRZ ;  /* 0x0000000000147805 */ /* 0x000fcc000001ff00 */
[----:B------:R-:W2:Y:S01]  /*0d10*/  @P0 LDG.E.128 R20, desc[UR6][R40.64+0x200] ;  /* 0x0002000628140981 */ /* 0x000ea2000c1e1d00 */
        /* <DEDUP_REMOVED lines=12> */
[----:B------:R-:W-:Y:S02]  /*0de0*/  P2R R36, PR, RZ, 0x8 ;  /* 0x00000008ff247803 */ /* 0x000fe40000000000 */
[----:B--2---:R-:W-:-:S04]  /*0df0*/  SEL R49, R20, 0xff800000, P0 ;  /* 0xff80000014317807 */ /* 0x004fc80000000000 */
[-C--:B------:R-:W-:Y:S02]  /*0e00*/  FSETP.NAN.AND P2, PT, R49, R49.reuse, PT ;  /* 0x000000313100720b */ /* 0x080fe40003f48000 */
[----:B------:R-:W-:Y:S02]  /*0e10*/  FSETP.GEU.AND P3, PT, R42, R49, PT ;  /* 0x000000312a00720b */ /* 0x000fe40003f6e000 */
[----:B------:R-:W-:-:S09]  /*0e20*/  SEL R48, R21, 0xff800000, P0 ;  /* 0xff80000015307807 */ /* 0x000fd20000000000 */
[----:B------:R-:W-:Y:S02]  /*0e30*/  @!P2 SEL R49, R49, R42, !P3 ;  /* 0x0000002a3131a207 */ /* 0x000fe40005800000 */
[-C--:B------:R-:W-:Y:S02]  /*0e40*/  FSETP.NAN.AND P2, PT, R48, R48.reuse, PT ;  /* 0x000000303000720b */ /* 0x080fe40003f48000 */
[----:B------:R-:W-:Y:S02]  /*0e50*/  P2R R39, PR, RZ, 0x8 ;  /* 0x00000008ff277803 */ /* 0x000fe40000000000 */
[----:B------:R-:W-:Y:S02]  /*0e60*/  FSETP.GEU.AND P3, PT, R43, R48, PT ;  /* 0x000000302b00720b */ /* 0x000fe40003f6e000 */
[----:B------:R-:W-:-:S07]  /*0e70*/  SEL R46, R22, 0xff800000, P0 ;  /* 0xff800000162e7807 */ /* 0x000fce0000000000 */
[----:B------:R-:W-:Y:S02]  /*0e80*/  @!P2 SEL R48, R48, R43, !P3 ;  /* 0x0000002b3030a207 */ /* 0x000fe40005800000 */
[-C--:B------:R-:W-:Y:S02]  /*0e90*/  FSETP.NAN.AND P2, PT, R46, R46.reuse, PT ;  /* 0x0000002e2e00720b */ /* 0x080fe40003f48000 */
[----:B------:R-:W-:Y:S02]  /*0ea0*/  P2R R40, PR, RZ, 0x8 ;  /* 0x00000008ff287803 */ /* 0x000fe40000000000 */
[----:B------:R-:W-:Y:S02]  /*0eb0*/  FSETP.GEU.AND P3, PT, R45, R46, PT ;  /* 0x0000002e2d00720b */ /* 0x000fe40003f6e000 */
[----:B------:R-:W-:Y:S02]  /*0ec0*/  CS2R R20, SRZ ;  /* 0x0000000000147805 */ /* 0x000fe4000001ff00 */
[----:B------:R-:W-:-:S02]  /*0ed0*/  SEL R50, R23, 0xff800000, P0 ;  /* 0xff80000017327807 */ /* 0x000fc40000000000 */
[----:B------:R-:W-:-:S03]  /*0ee0*/  CS2R R22, SRZ ;  /* 0x0000000000167805 */ /* 0x000fc6000001ff00 */
[----:B------:R-:W-:Y:S01]  /*0ef0*/  @!P2 SEL R46, R46, R45, !P3 ;  /* 0x0000002d2e2ea207 */ /* 0x000fe20005800000 */
[----:B------:R-:W-:-:S04]  /*0f00*/  IMAD.IADD R45, R5, 0x1, R64 ;  /* 0x00000001052d7824 */ /* 0x000fc800078e0240 */
[----:B------:R-:W-:-:S05]  /*0f10*/  IMAD.WIDE R44, R45, 0x4, R18 ;  /* 0x000000042d2c7825 */ /* 0x000fca00078e0212 */
[----:B------:R1:W2:Y:S02]  /*0f20*/  @P1 LDG.E.128 R20, desc[UR6][R44.64] ;  /* 0x000000062c141981 */ /* 0x0002a4000c1e1d00 */
[----:B-1----:R-:W-:-:S04]  /*0f30*/  IMAD.IADD R45, R5, 0x1, R58 ;  /* 0x00000001052d7824 */ /* 0x002fc800078e023a */
[----:B------:R-:W-:Y:S01]  /*0f40*/  IMAD.WIDE R44, R45, 0x4, R18 ;  /* 0x000000042d2c7825 */ /* 0x000fe200078e0212 */
[-C--:B------:R-:W-:Y:S02]  /*0f50*/  FSETP.NAN.AND P2, PT, R50, R50.reuse, PT ;  /* 0x000000323200720b */ /* 0x080fe40003f48000 */
[----:B------:R-:W-:Y:S02]  /*0f60*/  P2R R41, PR, RZ, 0x8 ;  /* 0x00000008ff297803 */ /* 0x000fe40000000000 */
[----:B------:R-:W-:-:S09]  /*0f70*/  FSETP.GEU.AND P3, PT, R47, R50, PT ;  /* 0x000000322f00720b */ /* 0x000fd20003f6e000 */
[----:B------:R-:W-:Y:S02]  /*0f80*/  @!P2 SEL R50, R50, R47, !P3 ;  /* 0x0000002f3232a207 */ /* 0x000fe40005800000 */
[----:B------:R-:W-:Y:S02]  /*0f90*/  P2R R42, PR, RZ, 0x8 ;  /* 0x00000008ff2a7803 */ /* 0x000fe40000000000 */
[----:B--2---:R-:W-:Y:S02]  /*0fa0*/  SEL R57, R22, 0xff800000, P1 ;  /* 0xff80000016397807 */ /* 0x004fe40000800000 */
[----:B------:R-:W-:Y:S02]  /*0fb0*/  SEL R53, R21, 0xff800000, P1 ;  /* 0xff80000015357807 */ /* 0x000fe40000800000 */
[----:B------:R-:W-:Y:S02]  /*0fc0*/  SEL R52, R20, 0xff800000, P1 ;  /* 0xff80000014347807 */ /* 0x000fe40000800000 */
[----:B------:R-:W-:-:S02]  /*0fd0*/  CS2R R20, SRZ ;  /* 0x0000000000147805 */ /* 0x000fc4000001ff00 */
[----:B------:R-:W-:Y:S02]  /*0fe0*/  SEL R62, R23, 0xff800000, P1 ;  /* 0xff800000173e7807 */ /* 0x000fe40000800000 */
[----:B------:R-:W-:-:S06]  /*0ff0*/  CS2R R22, SRZ ;  /* 0x0000000000167805 */ /* 0x000fcc000001ff00 */
[----:B------:R1:W2:Y:S01]  /*1000*/  @P0 LDG.E.128 R20, desc[UR6][R44.64] ;  /* 0x000000062c140981 */ /* 0x0002a2000c1e1d00 */
        /* <DEDUP_REMOVED lines=15> */
[----:B------:R-:W-:Y:S01]  /*1100*/  P2R R48, PR, RZ, 0x8 ;  /* 0x00000008ff307803 */ /* 0x000fe20000000000 */
[----:B-1----:R-:W-:-:S04]  /*1110*/  IMAD.IADD R45, R7, 0x1, R38 ;  /* 0x00000001072d7824 */ /* 0x002fc800078e0226 */
[----:B------:R-:W-:Y:S01]  /*1120*/  IMAD.WIDE R44, R45, 0x4, R18 ;  /* 0x000000042d2c7825 */ /* 0x000fe200078e0212 */
[----:B--2---:R-:W-:-:S04]  /*1130*/  SEL R49, R20, 0xff800000, P0 ;  /* 0xff80000014317807 */ /* 0x004fc80000000000 */
[-C--:B------:R-:W-:Y:S02]  /*1140*/  FSETP.NAN.AND P2, PT, R49, R49.reuse, PT ;  /* 0x000000313100720b */ /* 0x080fe40003f48000 */
[----:B------:R-:W-:-:S11]  /*1150*/  FSETP.GEU.AND P3, PT, R52, R49, PT ;  /* 0x000000313400720b */ /* 0x000fd60003f6e000 */
[----:B------:R-:W-:Y:S02]  /*1160*/  @!P2 SEL R49, R49, R52, !P3 ;  /* 0x000000343131a207 */ /* 0x000fe40005800000 */
[----:B------:R-:W-:-:S04]  /*1170*/  SEL R52, R21, 0xff800000, P0 ;  /* 0xff80000015347807 */ /* 0x000fc80000000000 */
        /* <DEDUP_REMOVED lines=8> */
[----:B------:R-:W-:-:S07]  /*1200*/  CS2R R20, SRZ ;  /* 0x0000000000147805 */ /* 0x000fce000001ff00 */
[----:B------:R-:W-:Y:S02]  /*1210*/  @!P2 SEL R54, R54, R57, !P3 ;  /* 0x000000393636a207 */ /* 0x000fe40005800000 */
[----:B------:R-:W-:Y:S02]  /*1220*/  SEL R57, R23, 0xff800000, P0 ;  /* 0xff80000017397807 */ /* 0x000fe40000000000 */
[----:B------:R-:W-:-:S06]  /*1230*/  CS2R R22, SRZ ;  /* 0x0000000000167805 */ /* 0x000fcc000001ff00 */
        /* <DEDUP_REMOVED lines=10> */
[----:B------:R-:W-:Y:S02]  /*12e0*/  CS2R R20, SRZ ;  /* 0x0000000000147805 */ /* 0x000fe4000001ff00 */
[----:B------:R-:W-:-:S02]  /*12f0*/  SEL R68, R22, 0xff800000, P1 ;  /* 0xff80000016447807 */ /* 0x000fc40000800000 */
[----:B------:R-:W-:Y:S02]  /*1300*/  SEL R70, R23, 0xff800000, P1 ;  /* 0xff80000017467807 */ /* 0x000fe40000800000 */
[----:B------:R-:W-:-:S06]  /*1310*/  CS2R R22, SRZ ;  /* 0x0000000000167805 */ /* 0x000fcc000001ff00 */
[----:B------:R-:W2:Y:S01]  /*1320*/  @P1 LDG.E.128 R20, desc[UR6][R44.64] ;  /* 0x000000062c141981 */ /* 0x000ea2000c1e1d00 */
        /* <DEDUP_REMOVED lines=13> */
[----:B------:R-:W-:Y:S01]  /*1400*/  FSETP.GEU.AND P3, PT, R55, R70, PT ;  /* 0x000000463700720b */ /* 0x000fe20003f6e000 */
[----:B------:R-:W-:-:S04]  /*1410*/  IMAD.IADD R61, R7, 0x1, R0 ;  /* 0x00000001073d7824 */ /* 0x000fc800078e0200 */
[----:B------:R-:W-:-:S04]  /*1420*/  IMAD.WIDE R60, R61, 0x4, R18 ;  /* 0x000000043d3c7825 */ /* 0x000fc800078e0212 */
[----:B------:R-:W-:Y:S02]  /*1430*/  @!P2 SEL R70, R70, R55, !P3 ;  /* 0x000000374646a207 */ /* 0x000fe40005800000 */
[----:B--2---:R-:W-:Y:S02]  /*1440*/  SEL R55, R20, 0xff800000, P1 ;  /* 0xff80000014377807 */ /* 0x004fe40000800000 */
[----:B------:R-:W-:Y:S02]  /*1450*/  SEL R64, R21, 0xff800000, P1 ;  /* 0xff80000015407807 */ /* 0x000fe40000800000 */
[----:B------:R-:W-:Y:S02]  /*1460*/  CS2R R20, SRZ ;  /* 0x0000000000147805 */ /* 0x000fe4000001ff00 */
[----:B------:R-:W-:Y:S02]  /*1470*/  SEL R66, R22, 0xff800000, P1 ;  /* 0xff80000016427807 */ /* 0x000fe40000800000 */
[----:B------:R-:W-:-:S02]  /*1480*/  SEL R69, R23, 0xff800000, P1 ;  /* 0xff80000017457807 */ /* 0x000fc40000800000 */
[----:B------:R-:W-:-:S06]  /*1490*/  CS2R R22, SRZ ;  /* 0x0000000000167805 */ /* 0x000fcc000001ff00 */
[----:B------:R-:W2:Y:S01]  /*14a0*/  @P0 LDG.E.128 R20, desc[UR6][R60.64] ;  /* 0x000000063c140981 */ /* 0x000ea2000c1e1d00 */
[----:B------:R-:W-:Y:S02]  /*14b0*/  P2R R63, PR, RZ, 0x8 ;  /* 0x00000008ff3f7803 */ /* 0x000fe40000000000 */
[----:B--2---:R-:W-:-:S04]  /*14c0*/  SEL R72, R20, 0xff800000, P0 ;  /* 0xff80000014487807 */ /* 0x004fc80000000000 */
[-C--:B------:R-:W-:Y:S02]  /*14d0*/  FSETP.NAN.AND P1, PT, R72, R72.reuse, PT ;  /* 0x000000484800720b */ /* 0x080fe40003f28000 */
[----:B------:R-:W-:Y:S02]  /*14e0*/  FSETP.GEU.AND P3, PT, R65, R72, PT ;  /* 0x000000484100720b */ /* 0x000fe40003f6e000 */
[----:B------:R-:W-:-:S09]  /*14f0*/  SEL R74, R21, 0xff800000, P0 ;  /* 0xff800000154a7807 */ /* 0x000fd20000000000 */
[----:B------:R-:W-:Y:S02]  /*1500*/  @!P1 SEL R72, R72, R65, !P3 ;  /* 0x0000004148489207 */ /* 0x000fe40005800000 */
[-C--:B------:R-:W-:Y:S02]  /*1510*/  FSETP.NAN.AND P1, PT, R74, R74.reuse, PT ;  /* 0x0000004a4a00720b */ /* 0x080fe40003f28000 */
[----:B------:R-:W-:Y:S02]  /*1520*/  FSETP.GEU.AND P2, PT, R67, R74, PT ;  /* 0x0000004a4300720b */ /* 0x000fe40003f4e000 */
[----:B------:R-:W-:Y:S02]  /*1530*/  CS2R R20, SRZ ;  /* 0x0000000000147805 */ /* 0x000fe4000001ff00 */
[----:B------:R-:W-:-:S07]  /*1540*/  SEL R65, R22, 0xff800000, P0 ;  /* 0xff80000016417807 */ /* 0x000fce0000000000 */
[----:B------:R-:W-:Y:S02]  /*1550*/  @!P1 SEL R74, R74, R67, !P2 ;  /* 0x000000434a4a9207 */ /* 0x000fe40005000000 */
[----:B------:R-:W-:Y:S02]  /*1560*/  SEL R67, R23, 0xff800000, P0 ;  /* 0xff80000017437807 */ /* 0x000fe40000000000 */
[----:B------:R-:W-:-:S06]  /*1570*/  CS2R R22, SRZ ;  /* 0x0000000000167805 */ /* 0x000fcc000001ff00 */
[----:B------:R1:W2:Y:S01]  /*1580*/  @P0 LDG.E.128 R20, desc[UR6][R16.64+0x200] ;  /* 0x0002000610140981 */ /* 0x0002a2000c1e1d00 */
        /* <DEDUP_REMOVED lines=9> */
[----:B------:R-:W-:Y:S02]  /*1620*/  P2R R44, PR, RZ, 0x8 ;  /* 0x00000008ff2c7803 */ /* 0x000fe40000000000 */
[----:B------:R-:W-:Y:S02]  /*1630*/  FSETP.NAN.AND P3, PT, R69, R69, PT ;  /* 0x000000454500720b */ /* 0x000fe40003f68000 */
[----:B------:R-:W-:Y:S01]  /*1640*/  P2R R26, PR, RZ, 0x10 ;  /* 0x00000010ff1a7803 */ /* 0x000fe20000000000 */
[----:B-1----:R-:W-:Y:S01]  /*1650*/  IMAD.IADD R17, R7, 0x1, R58 ;  /* 0x0000000107117824 */ /* 0x002fe200078e023a */
        /* <DEDUP_REMOVED lines=17> */
[----:B------:R-:W-:-:S04]  /*1770*/  FSETP.GEU.AND P2, PT, R72, R16, PT ;  /* 0x000000104800720b */ /* 0x000fc80003f4e000 */
[----:B------:R-:W-:-:S05]  /*1780*/  P2R R20, PR, RZ, 0x4 ;  /* 0x00000004ff147803 */ /* 0x000fca0000000000 */
[----:B------:R-:W-:Y:S02]  /*1790*/  @!P1 SEL R16, R16, R72, !P2 ;  /* 0x0000004810109207 */ /* 0x000fe40005000000 */
[-C--:B------:R-:W-:Y:S02]  /*17a0*/  FSETP.NAN.AND P2, PT, R66, R66.reuse, PT ;  /* 0x000000424200720b */ /* 0x080fe40003f48000 */
[----:B------:R-:W-:-:S11]  /*17b0*/  FSETP.GEU.AND P1, PT, R67, R66, PT ;  /* 0x000000424300720b */ /* 0x000fd60003f2e000 */
[----:B------:R-:W-:Y:S02]  /*17c0*/  @!P2 SEL R66, R66, R67, !P1 ;  /* 0x000000434242a207 */ /* 0x000fe40004800000 */
[----:B------:R-:W-:-:S04]  /*17d0*/  FSETP.GEU.AND P2, PT, R68, R69, PT ;  /* 0x000000454400720b */ /* 0x000fc80003f4e000 */
[----:B------:R-:W-:Y:S02]  /*17e0*/  @!P3 SEL R69, R69, R68, !P2 ;  /* 0x000000444545b207 */ /* 0x000fe40005000000 */
[----:B------:R-:W-:Y:S02]  /*17f0*/  P2R R67, PR, RZ, 0x4 ;  /* 0x00000004ff437803 */ /* 0x000fe40000000000 */
[----:B------:R-:W-:-:S04]  /*1800*/  ISETP.NE.AND P2, PT, R35, RZ, PT ;  /* 0x000000ff2300720c */ /* 0x000fc80003f45270 */
[----:B------:R-:W-:Y:S02]  /*1810*/  P2R R35, PR, RZ, 0x4 ;  /* 0x00000004ff237803 */ /* 0x000fe40000000000 */
[----:B------:R-:W-:-:S04]  /*1820*/  ISETP.NE.AND P2, PT, R26, RZ, PT ;  /* 0x000000ff1a00720c */ /* 0x000fc80003f45270 */
[----:B------:R-:W-:Y:S02]  /*1830*/  P2R R26, PR, RZ, 0x4 ;  /* 0x00000004ff1a7803 */ /* 0x000fe40000000000 */
[----:B------:R-:W-:Y:S02]  /*1840*/  ISETP.NE.AND P2, PT, R27, RZ, PT ;  /* 0x000000ff1b00720c */ /* 0x000fe40003f45270 */
[----:B------:R-:W-:Y:S02]  /*1850*/  FSETP.NAN.AND P3, PT, R64, R64, PT ;  /* 0x000000404000720b */ /* 0x000fe40003f68000 */
[----:B------:R-:W-:Y:S02]  /*1860*/  P2R R27, PR, RZ, 0x4 ;  /* 0x00000004ff1b7803 */ /* 0x000fe40000000000 */
[----:B------:R-:W-:-:S04]  /*1870*/  ISETP.NE.AND P2, PT, R28, RZ, PT ;  /* 0x000000ff1c00720c */ /* 0x000fc80003f45270 */
[----:B------:R-:W-:Y:S02]  /*1880*/  P2R R28, PR, RZ, 0x4 ;  /* 0x00000004ff1c7803 */ /* 0x000fe40000000000 */
[----:B------:R-:W-:Y:S02]  /*1890*/  ISETP.NE.AND P2, PT, R29, RZ, PT ;  /* 0x000000ff1d00720c */ /* 0x000fe40003f45270 */
[----:B------:R-:W-:Y:S02]  /*18a0*/  FSETP.GEU.AND P4, PT, R71, R64, PT ;  /* 0x000000404700720b */ /* 0x000fe40003f8e000 */
[----:B------:R-:W-:Y:S02]  /*18b0*/  P2R R29, PR, RZ, 0x4 ;  /* 0x00000004ff1d7803 */ /* 0x000fe40000000000 */
[----:B------:R-:W-:Y:S02]  /*18c0*/  ISETP.NE.AND P2, PT, R15, RZ, PT ;  /* 0x000000ff0f00720c */ /* 0x000fe40003f45270 */
[----:B------:R-:W-:-:S02]  /*18d0*/  @!P3 SEL R64, R64, R71, !P4 ;  /* 0x000000474040b207 */ /* 0x000fc40006000000 */
[----:B------:R-:W-:Y:S02]  /*18e0*/  FSETP.NAN.AND P3, PT, R55, R55, PT ;  /* 0x000000373700720b */ /* 0x000fe40003f68000 */
[----:B------:R-:W-:Y:S02]  /*18f0*/  P2R R71, PR, RZ, 0x4 ;  /* 0x00000004ff477803 */ /* 0x000fe40000000000 */
[----:B------:R-:W-:Y:S02]  /*1900*/  ISETP.NE.AND P2, PT, R14, RZ, PT ;  /* 0x000000ff0e00720c */ /* 0x000fe40003f45270 */
[----:B------:R-:W-:Y:S02]  /*1910*/  P2R R65, PR, RZ, 0x2 ;  /* 0x00000002ff417803 */ /* 0x000fe40000000000 */
[----:B------:R-:W-:Y:S02]  /*1920*/  P2R R72, PR, RZ, 0x4 ;  /* 0x00000004ff487803 */ /* 0x000fe40000000000 */
[----:B------:R-:W-:-:S02]  /*1930*/  ISETP.NE.AND P2, PT, R12, RZ, PT ;  /* 0x000000ff0c00720c */ /* 0x000fc40003f45270 */
[----:B------:R-:W-:Y:S02]  /*1940*/  FSETP.GEU.AND P1, PT, R16, R55, PT ;  /* 0x000000371000720b */ /* 0x000fe40003f2e000 */
[----:B------:R-:W-:Y:S02]  /*1950*/  P2R R73, PR, RZ, 0x4 ;  /* 0x00000004ff497803 */ /* 0x000fe40000000000 */
[----:B------:R-:W-:Y:S02]  /*1960*/  CS2R R14, SRZ ;  /* 0x00000000000e7805 */ /* 0x000fe4000001ff00 */
[----:B------:R-:W-:Y:S02]  /*1970*/  ISETP.NE.AND P2, PT, R13, RZ, PT ;  /* 0x000000ff0d00720c */ /* 0x000fe40003f45270 */
[----:B------:R-:W-:Y:S02]  /*1980*/  CS2R R12, SRZ ;  /* 0x00000000000c7805 */ /* 0x000fe4000001ff00 */
[----:B------:R-:W-:Y:S01]  /*1990*/  @!P3 SEL R55, R55, R16, !P1 ;  /* 0x000000103737b207 */ /* 0x000fe20004800000 */
[----:B------:R-:W-:-:S05]  /*19a0*/  IMAD.WIDE R16, R17, 0x4, R18 ;  /* 0x0000000411107825 */ /* 0x000fca00078e0212 */
[----:B------:R-:W2:Y:S01]  /*19b0*/  @P0 LDG.E.128 R12, desc[UR6][R16.64] ;  /* 0x00000006100c0981 */ /* 0x000ea2000c1e1d00 */
[----:B------:R-:W-:Y:S02]  /*19c0*/  P2R R68, PR, RZ, 0x10 ;  /* 0x00000010ff447803 */ /* 0x000fe40000000000 */
[----:B------:R-:W-:Y:S02]  /*19d0*/  P2R R70, PR, RZ, 0x2 ;  /* 0x00000002ff467803 */ /* 0x000fe40000000000 */
[----:B------:R-:W-:Y:S02]  /*19e0*/  ISETP.NE.AND P1, PT, R37, RZ, PT ;  /* 0x000000ff2500720c */ /* 0x000fe40003f25270 */
[----:B------:R-:W-:Y:S02]  /*19f0*/  P2R R74, PR, RZ, 0x4 ;  /* 0x00000004ff4a7803 */ /* 0x000fe40000000000 */
[----:B--2---:R-:W-:Y:S02]  /*1a00*/  SEL R12, R12, 0xff800000, P0 ;  /* 0xff8000000c0c7807 */ /* 0x004fe40000000000 */
[----:B------:R-:W-:-:S02]  /*1a10*/  SEL R13, R13, 0xff800000, P0 ;  /* 0xff8000000d0d7807 */ /* 0x000fc40000000000 */
[-C--:B------:R-:W-:Y:S02]  /*1a20*/  FSETP.NAN.AND P4, PT, R12, R12.reuse, PT ;  /* 0x0000000c0c00720b */ /* 0x080fe40003f88000 */
[----:B------:R-:W-:Y:S02]  /*1a30*/  FSETP.NAN.AND P5, PT, R13, R13, PT ;  /* 0x0000000d0d00720b */ /* 0x000fe40003fa8000 */
[----:B------:R-:W-:Y:S02]  /*1a40*/  SEL R37, R14, 0xff800000, P0 ;  /* 0xff8000000e257807 */ /* 0x000fe40000000000 */
[----:B------:R-:W-:Y:S02]  /*1a50*/  FSETP.GEU.AND P3, PT, R55, R12, PT ;  /* 0x0000000c3700720b */ /* 0x000fe40003f6e000 */
[----:B------:R-:W-:-:S05]  /*1a60*/  FSETP.NAN.AND P6, PT, R37, R37, PT ;  /* 0x000000252500720b */ /* 0x000fca0003fc8000 */
[----:B------:R-:W-:Y:S02]  /*1a70*/  @!P4 SEL R12, R12, R55, !P3 ;  /* 0x000000370c0cc207 */ /* 0x000fe40005800000 */
[----:B------:R-:W-:-:S04]  /*1a80*/  FSETP.GEU.AND P4, PT, R64, R13, PT ;  /* 0x0000000d4000720b */ /* 0x000fc80003f8e000 */
[----:B------:R-:W-:Y:S02]  /*1a90*/  @!P5 SEL R13, R13, R64, !P4 ;  /* 0x000000400d0dd207 */ /* 0x000fe40006000000 */
[----:B------:R-:W-:Y:S02]  /*1aa0*/  FSETP.GEU.AND P5, PT, R66, R37, PT ;  /* 0x000000254200720b */ /* 0x000fe40003fae000 */
[----:B------:R-:W-:Y:S02]  /*1ab0*/  P2R R16, PR, RZ, 0x8 ;  /* 0x00000008ff107803 */ /* 0x000fe40000000000 */
[----:B------:R-:W-:Y:S02]  /*1ac0*/  ISETP.NE.AND P3, PT, R30, RZ, PT ;  /* 0x000000ff1e00720c */ /* 0x000fe40003f65270 */
[----:B------:R-:W-:Y:S02]  /*1ad0*/  @!P6 SEL R37, R37, R66, !P5 ;  /* 0x000000422525e207 */ /* 0x000fe40006800000 */
[----:B------:R-:W-:-:S02]  /*1ae0*/  P2R R30, PR, RZ, 0x20 ;  /* 0x00000020ff1e7803 */ /* 0x000fc40000000000 */
[----:B------:R-:W-:Y:S02]  /*1af0*/  ISETP.NE.AND P5, PT, R6, RZ, PT ;  /* 0x000000ff0600720c */ /* 0x000fe40003fa5270 */
[----:B------:R-:W-:-:S04]  /*1b00*/  SEL R6, R15, 0xff800000, P0 ;  /* 0xff8000000f067807 */ /* 0x000fc80000000000 */
[-C--:B------:R-:W-:Y:S02]  /*1b10*/  FSETP.NAN.AND P2, PT, R6, R6.reuse, PT ;  /* 0x000000060600720b */ /* 0x080fe40003f48000 */
[----:B------:R-:W-:Y:S02]  /*1b20*/  FSETP.GEU.AND P6, PT, R69, R6, PT ;  /* 0x000000064500720b */ /* 0x000fe40003fce000 */
[----:B------:R-:W-:Y:S02]  /*1b30*/  P2R R17, PR, RZ, 0x10 ;  /* 0x00000010ff117803 */ /* 0x000fe40000000000 */
[----:B------:R-:W-:-:S07]  /*1b40*/  ISETP.NE.AND P4, PT, R8, RZ, PT ;  /* 0x000000ff0800720c */ /* 0x000fce0003f85270 */
[----:B------:R-:W-:Y:S02]  /*1b50*/  @!P2 SEL R6, R6, R69, !P6 ;  /* 0x000000450606a207 */ /* 0x000fe40007000000 */
[----:B------:R-:W-:-:S04]  /*1b60*/  ISETP.NE.AND P2, PT, R74, RZ, PT ;  /* 0x000000ff4a00720c */ /* 0x000fc80003f45270 */
[----:B------:R-:W-:Y:S02]  /*1b70*/  SEL R8, RZ, 0x1, !P2 ;  /* 0x00000001ff087807 */ /* 0x000fe40005000000 */
[----:B------:R-:W-:Y:S02]  /*1b80*/  ISETP.NE.AND P2, PT, R73, RZ, PT ;  /* 0x000000ff4900720c */ /* 0x000fe40003f45270 */
[----:B------:R-:W-:Y:S02]  /*1b90*/  P2R R55, PR, RZ, 0x1 ;  /* 0x00000001ff377803 */ /* 0x000fe40000000000 */
[----:B------:R-:W-:Y:S02]  /*1ba0*/  ISETP.NE.AND P0, PT, R3, RZ, PT ;  /* 0x000000ff0300720c */ /* 0x000fe40003f05270 */
[----:B------:R-:W-:Y:S02]  /*1bb0*/  SEL R3, RZ, 0x1, !P2 ;  /* 0x00000001ff037807 */ /* 0x000fe40005000000 */
[----:B------:R-:W-:-:S02]  /*1bc0*/  ISETP.NE.AND P2, PT, R72, RZ, PT ;  /* 0x000000ff4800720c */ /* 0x000fc40003f45270 */
[----:B------:R-:W-:Y:S02]  /*1bd0*/  P2R R58, PR, RZ, 0x40 ;  /* 0x00000040ff3a7803 */ /* 0x000fe40000000000 */
[----:B------:R-:W-:Y:S02]  /*1be0*/  ISETP.NE.AND P6, PT, R9, RZ, PT ;  /* 0x000000ff0900720c */ /* 0x000fe40003fc5270 */
[----:B------:R-:W-:Y:S02]  /*1bf0*/  SEL R9, RZ, 0x1, !P2 ;  /* 0x00000001ff097807 */ /* 0x000fe40005000000 */
[----:B------:R-:W-:-:S04]  /*1c00*/  ISETP.NE.AND P2, PT, R71, RZ, PT ;  /* 0x000000ff4700720c */ /* 0x000fc80003f45270 */
[----:B------:R-:W-:Y:S02]  /*1c10*/  SEL R15, RZ, 0x1, !P2 ;  /* 0x00000001ff0f7807 */ /* 0x000fe40005000000 */
[----:B------:R-:W-:-:S04]  /*1c20*/  ISETP.NE.AND P2, PT, R29, RZ, PT ;  /* 0x000000ff1d00720c */ /* 0x000fc80003f45270 */
[----:B------:R-:W-:Y:S02]  /*1c30*/  SEL R29, RZ, 0x1, !P2 ;  /* 0x00000001ff1d7807 */ /* 0x000fe40005000000 */
[----:B------:R-:W-:-:S04]  /*1c40*/  ISETP.NE.AND P2, PT, R28, RZ, PT ;  /* 0x000000ff1c00720c */ /* 0x000fc80003f45270 */
[----:B------:R-:W-:Y:S02]  /*1c50*/  SEL R64, RZ, 0x1, !P2 ;  /* 0x00000001ff407807 */ /* 0x000fe40005000000 */
[----:B------:R-:W-:-:S04]  /*1c60*/  ISETP.NE.AND P2, PT, R27, RZ, PT ;  /* 0x000000ff1b00720c */ /* 0x000fc80003f45270 */
[----:B------:R-:W-:Y:S02]  /*1c70*/  SEL R27, RZ, 0x1, !P2 ;  /* 0x00000001ff1b7807 */ /* 0x000fe40005000000 */
[----:B------:R-:W-:Y:S02]  /*1c80*/  ISETP.NE.AND P2, PT, R26, RZ, PT ;  /* 0x000000ff1a00720c */ /* 0x000fe40003f45270 */
[----:B------:R-:W-:Y:S02]  /*1c90*/  SEL R15, R15, 0x2, P4 ;  /* 0x000000020f0f7807 */ /* 0x000fe40002000000 */
[----:B------:R-:W-:Y:S02]  /*1ca0*/  SEL R14, RZ, 0x1, !P2 ;  /* 0x00000001ff0e7807 */ /* 0x000fe40005000000 */
[----:B------:R-:W-:Y:S02]  /*1cb0*/  ISETP.NE.AND P2, PT, R35, RZ, PT ;  /* 0x000000ff2300720c */ /* 0x000fe40003f45270 */
[----:B------:R-:W-:-:S02]  /*1cc0*/  ISETP.NE.AND P4, PT, R11, RZ, PT ;  /* 0x000000ff0b00720c */ /* 0x000fc40003f85270 */
[----:B------:R-:W-:Y:S02]  /*1cd0*/  SEL R8, R8, 0x2, P6 ;  /* 0x0000000208087807 */ /* 0x000fe40003000000 */
[----:B------:R-:W-:Y:S02]  /*1ce0*/  SEL R28, R9, 0x2, P5 ;  /* 0x00000002091c7807 */ /* 0x000fe40002800000 */
[----:B------:R-:W-:Y:S02]  /*1cf0*/  ISETP.NE.AND P6, PT, R23, RZ, PT ;  /* 0x000000ff1700720c */ /* 0x000fe40003fc5270 */
[----:B------:R-:W-:Y:S02]  /*1d00*/  SEL R9, R64, 0x2, P2 ;  /* 0x0000000240097807 */ /* 0x000fe40001000000 */
[----:B------:R-:W-:Y:S02]  /*1d10*/  P2R R64, PR, RZ, 0x10 ;  /* 0x00000010ff407803 */ /* 0x000fe40000000000 */
[----:B------:R-:W-:-:S02]  /*1d20*/  ISETP.NE.AND P4, PT, R10, RZ, PT ;  /* 0x000000ff0a00720c */ /* 0x000fc40003f85270 */
[----:B------:R-:W-:Y:S02]  /*1d30*/  P2R R10, PR, RZ, 0x40 ;  /* 0x00000040ff0a7803 */ /* 0x000fe40000000000 */
[----:B------:R-:W-:-:S04]  /*1d40*/  ISETP.NE.AND P6, PT, R22, RZ, PT ;  /* 0x000000ff1600720c */ /* 0x000fc80003fc5270 */
[----:B------:R-:W-:Y:S02]  /*1d50*/  P2R R11, PR, RZ, 0x40 ;  /* 0x00000040ff0b7803 */ /* 0x000fe40000000000 */
[----:B------:R-:W-:-:S04]  /*1d60*/  ISETP.NE.AND P6, PT, R21, RZ, PT ;  /* 0x000000ff1500720c */ /* 0x000fc80003fc5270 */
[----:B------:R-:W-:Y:S02]  /*1d70*/  P2R R21, PR, RZ, 0x40 ;  /* 0x00000040ff157803 */ /* 0x000fe40000000000 */
[----:B------:R-:W-:-:S04]  /*1d80*/  ISETP.NE.AND P6, PT, R20, RZ, PT ;  /* 0x000000ff1400720c */ /* 0x000fc80003fc5270 */
[----:B------:R-:W-:Y:S02]  /*1d90*/  P2R R20, PR, RZ, 0x40 ;  /* 0x00000040ff147803 */ /* 0x000fe40000000000 */
[----:B------:R-:W-:-:S04]  /*1da0*/  ISETP.NE.AND P6, PT, R42, RZ, PT ;  /* 0x000000ff2a00720c */ /* 0x000fc80003fc5270 */
[----:B------:R-:W-:Y:S02]  /*1db0*/  P2R R22, PR, RZ, 0x40 ;  /* 0x00000040ff167803 */ /* 0x000fe40000000000 */
[----:B------:R-:W-:Y:S02]  /*1dc0*/  ISETP.NE.AND P6, PT, R41, RZ, PT ;  /* 0x000000ff2900720c */ /* 0x000fe40003fc5270 */
[----:B------:R-:W-:Y:S02]  /*1dd0*/  SEL R26, R3, 0x2, P0 ;  /* 0x00000002031a7807 */ /* 0x000fe40000000000 */
[----:B------:R-:W-:Y:S02]  /*1de0*/  P2R R23, PR, RZ, 0x40 ;  /* 0x00000040ff177803 */ /* 0x000fe40000000000 */
[----:B------:R-:W-:Y:S02]  /*1df0*/  ISETP.NE.AND P6, PT, R40, RZ, PT ;  /* 0x000000ff2800720c */ /* 0x000fe40003fc5270 */
[----:B------:R-:W-:-:S02]  /*1e00*/  SEL R3, R29, 0x2, P3 ;  /* 0x000000021d037807 */ /* 0x000fc40001800000 */
[----:B------:R-:W-:Y:S02]  /*1e10*/  ISETP.NE.AND P3, PT, R24, RZ, PT ;  /* 0x000000ff1800720c */ /* 0x000fe40003f65270 */
[----:B------:R-:W-:Y:S02]  /*1e20*/  P2R R24, PR, RZ, 0x40 ;  /* 0x00000040ff187803 */ /* 0x000fe40000000000 */
[----:B------:R-:W-:-:S04]  /*1e30*/  ISETP.NE.AND P6, PT, R39, RZ, PT ;  /* 0x000000ff2700720c */ /* 0x000fc80003fc5270 */
[----:B------:R-:W-:Y:S02]  /*1e40*/  P2R R29, PR, RZ, 0x40 ;  /* 0x00000040ff1d7803 */ /* 0x000fe40000000000 */
[----:B------:R-:W-:Y:S02]  /*1e50*/  ISETP.NE.AND P6, PT, R44, RZ, PT ;  /* 0x000000ff2c00720c */ /* 0x000fe40003fc5270 */
[----:B------:R-:W-:Y:S02]  /*1e60*/  P2R R66, PR, RZ, 0x10 ;  /* 0x00000010ff427803 */ /* 0x000fe40000000000 */
[----:B------:R-:W-:Y:S02]  /*1e70*/  ISETP.NE.AND P4, PT, R31, RZ, PT ;  /* 0x000000ff1f00720c */ /* 0x000fe40003f85270 */
        /* <DEDUP_REMOVED lines=25> */
[----:B------:R-:W-:Y:S02]  /*2010*/  SEL R15, R15, 0x3, P6 ;  /* 0x000000030f0f7807 */ /* 0x000fe40003000000 */
[----:B------:R-:W-:Y:S02]  /*2020*/  ISETP.NE.AND P6, PT, R32, RZ, PT ;  /* 0x000000ff2000720c */ /* 0x000fe40003fc5270 */
[----:B------:R-:W-:-:S02]  /*2030*/  SEL R27, R27, 0x2, P1 ;  /* 0x000000021b1b7807 */ /* 0x000fc40000800000 */
[----:B------:R-:W-:Y:S02]  /*2040*/  SEL R14, R14, 0x3, P6 ;  /* 0x000000030e0e7807 */ /* 0x000fe40003000000 */
[----:B------:R-:W-:-:S04]  /*2050*/  ISETP.NE.AND P6, PT, R41, RZ, PT ;  /* 0x000000ff2900720c */ /* 0x000fc80003fc5270 */
[----:B------:R-:W-:Y:S02]  /*2060*/  SEL R27, R27, 0x3, P6 ;  /* 0x000000031b1b7807 */ /* 0x000fe40003000000 */
[----:B------:R-:W-:-:S04]  /*2070*/  ISETP.NE.AND P6, PT, R42, RZ, PT ;  /* 0x000000ff2a00720c */ /* 0x000fc80003fc5270 */
[----:B------:R-:W-:Y:S02]  /*2080*/  SEL R9, R9, 0x3, P6 ;  /* 0x0000000309097807 */ /* 0x000fe40003000000 */
[----:B------:R-:W-:Y:S02]  /*2090*/  ISETP.NE.AND P6, PT, R44, RZ, PT ;  /* 0x000000ff2c00720c */ /* 0x000fe40003fc5270 */
[----:B------:R-:W-:Y:S02]  /*20a0*/  ISETP.NE.AND P4, PT, R66, RZ, PT ;  /* 0x000000ff4200720c */ /* 0x000fe40003f85270 */
[----:B------:R-:W-:Y:S02]  /*20b0*/  SEL R3, R3, 0x3, P6 ;  /* 0x0000000303037807 */ /* 0x000fe40003000000 */
[----:B------:R-:W-:Y:S02]  /*20c0*/  ISETP.NE.AND P6, PT, R45, RZ, PT ;  /* 0x000000ff2d00720c */ /* 0x000fe40003fc5270 */
[----:B------:R-:W-:-:S02]  /*20d0*/  SEL R28, R28, 0x3, P4 ;  /* 0x000000031c1c7807 */ /* 0x000fc40002000000 */
[----:B------:R-:W-:Y:S02]  /*20e0*/  SEL R15, R15, 0x4, P6 ;  /* 0x000000040f0f7807 */ /* 0x000fe40003000000 */
[----:B------:R-:W-:Y:S02]  /*20f0*/  SEL R8, R8, 0x3, P3 ;  /* 0x0000000308087807 */ /* 0x000fe40001800000 */
[----:B------:R-:W-:Y:S02]  /*2100*/  ISETP.NE.AND P6, PT, R33, RZ, PT ;  /* 0x000000ff2100720c */ /* 0x000fe40003fc5270 */
[----:B------:R-:W-:Y:S02]  /*2110*/  ISETP.NE.AND P4, PT, R64, RZ, PT ;  /* 0x000000ff4000720c */ /* 0x000fe40003f85270 */
[----:B------:R-:W-:Y:S02]  /*2120*/  SEL R8, R8, 0x4, P6 ;  /* 0x0000000408087807 */ /* 0x000fe40003000000 */
[----:B------:R-:W-:-:S02]  /*2130*/  SEL R26, R26, 0x3, P4 ;  /* 0x000000031a1a7807 */ /* 0x000fc40002000000 */
[----:B------:R-:W-:-:S04]  /*2140*/  ISETP.NE.AND P6, PT, R34, RZ, PT ;  /* 0x000000ff2200720c */ /* 0x000fc80003fc5270 */
[----:B------:R-:W-:Y:S02]  /*2150*/  SEL R26, R26, 0x4, P6 ;  /* 0x000000041a1a7807 */ /* 0x000fe40003000000 */
[----:B------:R-:W-:-:S04]  /*2160*/  ISETP.NE.AND P6, PT, R36, RZ, PT ;  /* 0x000000ff2400720c */ /* 0x000fc80003fc5270 */
[----:B------:R-:W-:Y:S02]  /*2170*/  SEL R28, R28, 0x4, P6 ;  /* 0x000000041c1c7807 */ /* 0x000fe40003000000 */
[----:B------:R-:W-:Y:S02]  /*2180*/  ISETP.NE.AND P6, PT, R40, RZ, PT ;  /* 0x000000ff2800720c */ /* 0x000fe40003fc5270 */
[----:B------:R-:W-:Y:S01]  /*2190*/  ISETP.NE.AND P2, PT, R47, RZ, PT ;  /* 0x000000ff2f00720c */ /* 0x000fe20003f45270 */
[----:B------:R-:W-:Y:S01]  /*21a0*/  VIADD R0, R0, 0x2080 ;  /* 0x0000208000007836 */ /* 0x000fe20000000000 */
[----:B------:R-:W-:Y:S01]  /*21b0*/  SEL R3, R3, 0x4, P6 ;  /* 0x0000000403037807 */ /* 0x000fe20003000000 */
[----:B------:R-:W1:Y:S01]  /*21c0*/  LDC.64 R40, c[0x0][0x228] ;  /* 0x00008a00ff287b82 */ /* 0x000e620000000a00 */
[----:B------:R-:W-:-:S04]  /*21d0*/  ISETP.NE.AND P6, PT, R39, RZ, PT ;  /* 0x000000ff2700720c */ /* 0x000fc80003fc5270 */
[----:B------:R-:W-:Y:S02]  /*21e0*/  SEL R9, R9, 0x4, P6 ;  /* 0x0000000409097807 */ /* 0x000fe40003000000 */
        /* <DEDUP_REMOVED lines=21> */
[----:B------:R-:W-:Y:S02]  /*2340*/  SEL R3, R3, 0x5, P6 ;  /* 0x0000000503037807 */ /* 0x000fe40003000000 */
[----:B------:R-:W-:-:S02]  /*2350*/  ISETP.NE.AND P2, PT, R67, RZ, PT ;  /* 0x000000ff4300720c */ /* 0x000fc40003f45270 */
[----:B------:R-:W-:Y:S02]  /*2360*/  ISETP.NE.AND P1, PT, R48, RZ, PT ;  /* 0x000000ff3000720c */ /* 0x000fe40003f25270 */
[----:B------:R-:W-:Y:S02]  /*2370*/  ISETP.NE.AND P0, PT, R43, RZ, PT ;  /* 0x000000ff2b00720c */ /* 0x000fe40003f05270 */
[----:B------:R-:W-:Y:S02]  /*2380*/  SEL R35, R26, 0x6, P5 ;  /* 0x000000061a237807 */ /* 0x000fe40002800000 */
[----:B------:R-:W-:Y:S02]  /*2390*/  SEL R26, R3, 0x6, P2 ;  /* 0x00000006031a7807 */ /* 0x000fe40001000000 */
[----:B------:R-:W-:Y:S02]  /*23a0*/  SEL R15, R15, 0x6, P1 ;  /* 0x000000060f0f7807 */ /* 0x000fe40000800000 */
[----:B------:R-:W-:-:S02]  /*23b0*/  ISETP.NE.AND P2, PT, R59, RZ, PT ;  /* 0x000000ff3b00720c */ /* 0x000fc40003f45270 */
[----:B------:R-:W-:Y:S02]  /*23c0*/  SEL R34, R8, 0x6, P0 ;  /* 0x0000000608227807 */ /* 0x000fe40000000000 */
[----:B------:R-:W-:Y:S01]  /*23d0*/  ISETP.NE.AND P0, PT, R55, RZ, PT ;  /* 0x000000ff3700720c */ /* 0x000fe20003f05270 */
[--C-:B------:R-:W-:Y:S01]  /*23e0*/  IMAD.IADD R25, R5, 0x1, R0.reuse ;  /* 0x0000000105197824 */ /* 0x100fe200078e0200 */
[----:B------:R-:W-:Y:S02]  /*23f0*/  ISETP.NE.AND P4, PT, R68, RZ, PT ;  /* 0x000000ff4400720c */ /* 0x000fe40003f85270 */
[----:B------:R-:W-:Y:S02]  /*2400*/  ISETP.NE.AND P3, PT, R70, RZ, PT ;  /* 0x000000ff4600720c */ /* 0x000fe40003f65270 */
[----:B------:R-:W-:Y:S01]  /*2410*/  SEL R46, R15, 0x7, P2 ;  /* 0x000000070f2e7807 */ /* 0x000fe20001000000 */
[----:B------:R-:W-:Y:S01]  /*2420*/  IMAD.IADD R15, R7, 0x1, R0 ;  /* 0x00000001070f7824 */ /* 0x000fe200078e0200 */
[----:B------:R-:W-:Y:S01]  /*2430*/  SEL R27, R27, 0x6, P4 ;  /* 0x000000061b1b7807 */ /* 0x000fe20002000000 */
[----:B------:R-:W-:Y:S01]  /*2440*/  IMAD.WIDE R24, R25, 0x4, R18 ;  /* 0x0000000419187825 */ /* 0x000fe200078e0212 */
[----:B------:R-:W-:-:S02]  /*2450*/  SEL R11, R14, 0x6, P3 ;  /* 0x000000060e0b7807 */ /* 0x000fc40001800000 */
[----:B------:R-:W-:Y:S01]  /*2460*/  ISETP.NE.AND P4, PT, R17, RZ, PT ;  /* 0x000000ff1100720c */ /* 0x000fe20003f85270 */
[----:B------:R-:W-:Y:S01]  /*2470*/  IMAD.WIDE R14, R15, 0x4, R18 ;  /* 0x000000040f0e7825 */ /* 0x000fe200078e0212 */
[----:B------:R-:W-:Y:S02]  /*2480*/  ISETP.NE.AND P3, PT, R16, RZ, PT ;  /* 0x000000ff1000720c */ /* 0x000fe40003f65270 */
[----:B------:R-:W-:Y:S02]  /*2490*/  CS2R R16, SRZ ;  /* 0x0000000000107805 */ /* 0x000fe4000001ff00 */
[----:B------:R-:W-:Y:S02]  /*24a0*/  CS2R R18, SRZ ;  /* 0x0000000000127805 */ /* 0x000fe4000001ff00 */
[----:B------:R-:W-:Y:S02]  /*24b0*/  CS2R R20, SRZ ;  /* 0x0000000000147805 */ /* 0x000fe4000001ff00 */
[----:B------:R-:W-:-:S02]  /*24c0*/  CS2R R22, SRZ ;  /* 0x0000000000167805 */ /* 0x000fc4000001ff00 */
[----:B------:R2:W3:Y:S04]  /*24d0*/  @P0 LDG.E.128 R16, desc[UR6][R24.64] ;  /* 0x0000000618100981 */ /* 0x0004e8000c1e1d00 */
[----:B------:R4:W5:Y:S01]  /*24e0*/  @P0 LDG.E.128 R20, desc[UR6][R14.64] ;  /* 0x000000060e140981 */ /* 0x000962000c1e1d00 */
[----:B------:R-:W-:-:S04]  /*24f0*/  ISETP.NE.AND P1, PT, R65, RZ, PT ;  /* 0x000000ff4100720c */ /* 0x000fc80003f25270 */
[----:B------:R-:W-:Y:S01]  /*2500*/  SEL R29, R9, 0x6, P1 ;  /* 0x00000006091d7807 */ /* 0x000fe20000800000 */
[----:B--2---:R-:W2:Y:S01]  /*2510*/  LDC.64 R24, c[0x0][0x240] ;  /* 0x00009000ff187b82 */ /* 0x004ea20000000a00 */
[----:B------:R-:W-:-:S04]  /*2520*/  ISETP.NE.AND P1, PT, R50, RZ, PT ;  /* 0x000000ff3200720c */ /* 0x000fc80003f25270 */
[----:B------:R-:W-:-:S03]  /*2530*/  SEL R47, R28, 0x7, P1 ;  /* 0x000000071c2f7807 */ /* 0x000fc60000800000 */
[----:B----4-:R-:W4:Y:S01]  /*2540*/  LDC.64 R14, c[0x0][0x210] ;  /* 0x00008400ff0e7b82 */ /* 0x010f220000000a00 */
[----:B------:R-:W-:Y:S02]  /*2550*/  ISETP.NE.AND P6, PT, R58, RZ, PT ;  /* 0x000000ff3a00720c */ /* 0x000fe40003fc5270 */
[----:B------:R-:W-:Y:S02]  /*2560*/  SEL R11, R11, 0x7, P3 ;  /* 0x000000070b0b7807 */ /* 0x000fe40001800000 */
[----:B------:R-:W-:Y:S02]  /*2570*/  SEL R26, R26, 0x7, P6 ;  /* 0x000000071a1a7807 */ /* 0x000fe40003000000 */
[----:B------:R-:W-:-:S04]  /*2580*/  ISETP.NE.AND P5, PT, R30, RZ, PT ;  /* 0x000000ff1e00720c */ /* 0x000fc80003fa5270 */
[----:B------:R-:W-:Y:S02]  /*2590*/  SEL R29, R29, 0x7, P5 ;  /* 0x000000071d1d7807 */ /* 0x000fe40002800000 */
[----:B------:R-:W-:Y:S02]  /*25a0*/  ISETP.NE.AND P6, PT, R51, RZ, PT ;  /* 0x000000ff3300720c */ /* 0x000fe40003fc5270 */
[----:B---3--:R-:W-:-:S04]  /*25b0*/  SEL R0, R19, 0xff800000, P0 ;  /* 0xff80000013007807 */ /* 0x008fc80000000000 */
[----:B------:R-:W-:Y:S02]  /*25c0*/  FSETP.NAN.AND P1, PT, R0, R0, PT ;  /* 0x000000000000720b */ /* 0x000fe40003f28000 */
[----:B-----5:R-:W-:-:S04]  /*25d0*/  SEL R23, R23, 0xff800000, P0 ;  /* 0xff80000017177807 */ /* 0x020fc80000000000 */
[----:B------:R-:W-:Y:S02]  /*25e0*/  FSETP.NAN.AND P2, PT, R23, R23, PT ;  /* 0x000000171700720b */ /* 0x000fe40003f48000 */
[----:B------:R-:W-:Y:S02]  /*25f0*/  SEL R8, R22, 0xff800000, P0 ;  /* 0xff80000016087807 */ /* 0x000fe40000000000 */
[----:B------:R-:W-:Y:S02]  /*2600*/  SEL R3, R20, 0xff800000, P0 ;  /* 0xff80000014037807 */ /* 0x000fe40000000000 */
[----:B------:R-:W-:Y:S02]  /*2610*/  SEL R10, R21, 0xff800000, P0 ;  /* 0xff800000150a7807 */ /* 0x000fe40000000000 */
[----:B------:R-:W-:Y:S01]  /*2620*/  SEL R16, R16, 0xff800000, P0 ;  /* 0xff80000010107807 */ /* 0x000fe20000000000 */
[----:B------:R-:W3:Y:S01]  /*2630*/  LDC.64 R20, c[0x0][0x248] ;  /* 0x00009200ff147b82 */ /* 0x000ee20000000a00 */
[----:B------:R-:W-:-:S02]  /*2640*/  SEL R17, R17, 0xff800000, P0 ;  /* 0xff80000011117807 */ /* 0x000fc40000000000 */
[----:B------:R-:W-:Y:S02]  /*2650*/  SEL R9, R18, 0xff800000, P0 ;  /* 0xff80000012097807 */ /* 0x000fe40000000000 */
[----:B------:R-:W-:-:S03]  /*2660*/  FSETP.GEU.AND P0, PT, R57, R0, PT ;  /* 0x000000003900720b */ /* 0x000fc60003f0e000 */
[----:B------:R-:W5:Y:S01]  /*2670*/  LDC.64 R18, c[0x0][0x230] ;  /* 0x00008c00ff127b82 */ /* 0x000f620000000a00 */
[----:B------:R-:W-:Y:S02]  /*2680*/  @!P1 FSEL R0, R0, R57, !P0 ;  /* 0x0000003900009208 */ /* 0x000fe40004000000 */
[----:B------:R-:W-:-:S04]  /*2690*/  FSETP.GEU.AND P1, PT, R6, R23, PT ;  /* 0x000000170600720b */ /* 0x000fc80003f2e000 */
[----:B------:R-:W-:Y:S01]  /*26a0*/  @!P2 FSEL R23, R23, R6, !P1 ;  /* 0x000000061717a208 */ /* 0x000fe20004800000 */
[----:B------:R-:W2:Y:S01]  /*26b0*/  LDC.64 R56, c[0x0][0x238] ;  /* 0x00008e00ff387b82 */ /* 0x000ea20000000a00 */
[-C--:B------:R-:W-:Y:S02]  /*26c0*/  FSETP.NAN.AND P2, PT, R9, R9.reuse, PT ;  /* 0x000000090900720b */ /* 0x080fe40003f48000 */
[----:B------:R-:W-:Y:S02]  /*26d0*/  FSETP.NAN.AND P3, PT, R8, R8, PT ;  /* 0x000000080800720b */ /* 0x000fe40003f68000 */
[----:B------:R-:W-:Y:S02]  /*26e0*/  SEL R38, R26, 0x8, P1 ;  /* 0x000000081a267807 */ /* 0x000fe40000800000 */
[----:B------:R-:W-:Y:S02]  /*26f0*/  SEL R22, R27, 0x7, P4 ;  /* 0x000000071b167807 */ /* 0x000fe40002000000 */
[----:B------:R-:W-:-:S02]  /*2700*/  FSETP.GEU.AND P1, PT, R54, R9, PT ;  /* 0x000000093600720b */ /* 0x000fc40003f2e000 */
[----:B------:R-:W-:-:S03]  /*2710*/  FSETP.NAN.AND P4, PT, R10, R10, PT ;  /* 0x0000000a0a00720b */ /* 0x000fc60003f88000 */
[----:B------:R-:W-:Y:S02]  /*2720*/  @!P2 FSEL R9, R9, R54, !P1 ;  /* 0x000000360909a208 */ /* 0x000fe40004800000 */
[----:B------:R-:W-:Y:S01]  /*2730*/  FSETP.GEU.AND P2, PT, R37, R8, PT ;  /* 0x000000082500720b */ /* 0x000fe20003f4e000 */
[----:B-1----:R-:W-:-:S03]  /*2740*/  IMAD.WIDE R26, R7, 0x4, R40 ;  /* 0x00000004071a7825 */ /* 0x002fc600078e0228 */
[----:B------:R-:W-:Y:S01]  /*2750*/  @!P3 FSEL R8, R8, R37, !P2 ;  /* 0x000000250808b208 */ /* 0x000fe20005000000 */
[----:B----4-:R-:W-:Y:S01]  /*2760*/  IMAD.WIDE R36, R4, 0x4, R14 ;  /* 0x0000000404247825 */ /* 0x010fe200078e020e */
[----:B------:R-:W-:-:S03]  /*2770*/  FSETP.GEU.AND P3, PT, R13, R10, PT ;  /* 0x0000000a0d00720b */ /* 0x000fc60003f6e000 */
[--C-:B-----5:R-:W-:Y:S01]  /*2780*/  IMAD.WIDE R44, R7, 0x4, R18.reuse ;  /* 0x00000004072c7825 */ /* 0x120fe200078e0212 */
[----:B------:R-:W-:Y:S02]  /*2790*/  @!P4 FSEL R10, R10, R13, !P3 ;  /* 0x0000000d0a0ac208 */ /* 0x000fe40005800000 */
[----:B------:R-:W-:Y:S01]  /*27a0*/  SEL R13, R29, 0x8, P2 ;  /* 0x000000081d0d7807 */ /* 0x000fe20001000000 */
[----:B------:R-:W-:Y:S01]  /*27b0*/  IMAD.WIDE R50, R5, 0x4, R18 ;  /* 0x0000000405327825 */ /* 0x000fe200078e0212 */
[----:B------:R-:W4:Y:S03]  /*27c0*/  LDG.E.128 R28, desc[UR6][R36.64] ;  /* 0x00000006241c7981 */ /* 0x000f26000c1e1d00 */
[----:B--2---:R-:W-:-:S04]  /*27d0*/  IMAD.WIDE R18, R7, 0x4, R24 ;  /* 0x0000000407127825 */ /* 0x004fc800078e0218 */
[----:B------:R-:W-:Y:S02]  /*27e0*/  IMAD.WIDE R54, R5, 0x4, R24 ;  /* 0x0000000405367825 */ /* 0x000fe400078e0218 */
[----:B------:R-:W4:Y:S01]  /*27f0*/  LDG.E.EL.128 R24, desc[UR6][R26.64] ;  /* 0x000000061a187981 */ /* 0x000f22000c2e1d00 */
[----:B------:R-:W-:Y:S01]  /*2800*/  ISETP.NE.AND P5, PT, R53, RZ, PT ;  /* 0x000000ff3500720c */ /* 0x000fe20003fa5270 */
[----:B0-----:R-:W-:Y:S01]  /*2810*/  IMAD.WIDE R32, R7, 0x4, R56 ;  /* 0x0000000407207825 */ /* 0x001fe200078e0238 */
[----:B------:R-:W-:-:S03]  /*2820*/  FSETP.GEU.AND P4, PT, R12, R3, PT ;  /* 0x000000030c00720b */ /* 0x000fc60003f8e000 */
[----:B---3--:R-:W-:Y:S01]  /*2830*/  IMAD.WIDE R6, R7, 0x4, R20 ;  /* 0x0000000407067825 */ /* 0x008fe200078e0214 */
[----:B------:R-:W-:Y:S02]  /*2840*/  SEL R22, R22, 0x8, P3 ;  /* 0x0000000816167807 */ /* 0x000fe40001800000 */
[----:B------:R-:W-:Y:S01]  /*2850*/  SEL R35, R35, 0x7, P6 ;  /* 0x0000000723237807 */ /* 0x000fe20003000000 */
[----:B------:R-:W-:Y:S01]  /*2860*/  IMAD.WIDE R40, R5, 0x4, R40 ;  /* 0x0000000405287825 */ /* 0x000fe200078e0228 */
[----:B------:R-:W-:-:S03]  /*2870*/  SEL R34, R34, 0x7, P5 ;  /* 0x0000000722227807 */ /* 0x000fc60002800000 */
[C---:B------:R-:W-:Y:S01]  /*2880*/  IMAD.WIDE R56, R5.reuse, 0x4, R56 ;  /* 0x0000000405387825 */ /* 0x040fe200078e0238 */
[----:B------:R-:W-:Y:S01]  /*2890*/  FSETP.GEU.AND P3, PT, R52, R17, PT ;  /* 0x000000113400720b */ /* 0x000fe20003f6e000 */
[----:B------:R-:W2:Y:S02]  /*28a0*/  LDG.E.EL.128 R40, desc[UR6][R40.64] ;  /* 0x0000000628287981 */ /* 0x000ea4000c2e1d00 */
[----:B------:R-:W-:Y:S01]  /*28b0*/  IMAD.WIDE R20, R5, 0x4, R20 ;  /* 0x0000000405147825 */ /* 0x000fe200078e0214 */
[----:B------:R-:W-:Y:S02]  /*28c0*/  SEL R5, R11, 0x8, P4 ;  /* 0x000000080b057807 */ /* 0x000fe40002000000 */
[----:B------:R-:W-:Y:S02]  /*28d0*/  PRMT R11, R13, 0x3340, R38 ;  /* 0x000033400d0b7816 */ /* 0x000fe40000000026 */
[----:B------:R-:W-:Y:S01]  /*28e0*/  PRMT R22, R5, 0x3340, R22 ;  /* 0x0000334005167816 */ /* 0x000fe20000000016 */
[----:B------:R-:W2:Y:S01]  /*28f0*/  LDG.E.128 R36, desc[UR6][R36.64+0x10] ;  /* 0x0000100624247981 */ /* 0x000ea2000c1e1d00 */
[----:B------:R-:W-:-:S02]  /*2900*/  SEL R5, R35, 0x8, P3 ;  /* 0x0000000823057807 */ /* 0x000fc40001800000 */
[----:B------:R-:W-:Y:S02]  /*2910*/  SEL R13, R34, 0x8, P1 ;  /* 0x00000008220d7807 */ /* 0x000fe40000800000 */
[----:B------:R-:W3:Y:S01]  /*2920*/  LDG.E.EL.128 R32, desc[UR6][R32.64] ;  /* 0x0000000620207981 */ /* 0x000ee2000c2e1d00 */
[----:B------:R-:W-:-:S13]  /*2930*/  FSETP.NAN.AND P2, PT, R3, R3, PT ;  /* 0x000000030300720b */ /* 0x000fda0003f48000 */
[----:B------:R-:W-:Y:S02]  /*2940*/  @!P2 FSEL R3, R3, R12, !P4 ;  /* 0x0000000c0303a208 */ /* 0x000fe40006000000 */
[----:B------:R-:W-:Y:S02]  /*2950*/  FSETP.NAN.AND P2, PT, R17, R17, PT ;  /* 0x000000111100720b */ /* 0x000fe40003f48000 */
[----:B------:R-:W-:Y:S02]  /*2960*/  FSETP.NAN.AND P4, PT, R16, R16, PT ;  /* 0x000000101000720b */ /* 0x000fe40003f88000 */
[----:B------:R-:W-:-:S09]  /*2970*/  SEL R12, R46, 0x8, P0 ;  /* 0x000000082e0c7807 */ /* 0x000fd20000000000 */
[----:B------:R-:W-:Y:S02]  /*2980*/  @!P2 FSEL R17, R17, R52, !P3 ;  /* 0x000000341111a208 */ /* 0x000fe40005800000 */
[----:B------:R-:W-:-:S04]  /*2990*/  FSETP.GEU.AND P2, PT, R49, R16, PT ;  /* 0x000000103100720b */ /* 0x000fc80003f4e000 */
[----:B------:R-:W-:Y:S02]  /*29a0*/  SEL R46, R47, 0x8, P2 ;  /* 0x000000082f2e7807 */ /* 0x000fe40001000000 */
[----:B------:R-:W-:Y:S02]  /*29b0*/  @!P4 FSEL R16, R16, R49, !P2 ;  /* 0x000000311010c208 */ /* 0x000fe40005000000 */
[----:B------:R-:W-:Y:S01]  /*29c0*/  PRMT R5, R46, 0x3340, R5 ;  /* 0x000033402e057816 */ /* 0x000fe20000000005 */
[----:B------:R-:W5:Y:S04]  /*29d0*/  LDG.E.EL.128 R48, desc[UR6][R50.64] ;  /* 0x0000000632307981 */ /* 0x000f68000c2e1d00 */
[----:B------:R-:W5:Y:S01]  /*29e0*/  LDG.E.EL.128 R44, desc[UR6][R44.64] ;  /* 0x000000062c2c7981 */ /* 0x000f62000c2e1d00 */
[----:B----4-:R-:W-:Y:S01]  /*29f0*/  FADD R24, R28, R24 ;  /* 0x000000181c187221 */ /* 0x010fe20000000000 */
[----:B------:R-:W-:Y:S01]  /*2a00*/  FADD R25, R29, R25 ;  /* 0x000000191d197221 */ /* 0x000fe20000000000 */
[----:B------:R-:W-:Y:S01]  /*2a10*/  FADD R26, R30, R26 ;  /* 0x0000001a1e1a7221 */ /* 0x000fe20000000000 */
[----:B------:R-:W-:-:S02]  /*2a20*/  FADD R27, R31, R27 ;  /* 0x0000001b1f1b7221 */ /* 0x000fc40000000000 */
[----:B------:R0:W4:Y:S01]  /*2a30*/  LDG.E.EL.128 R28, desc[UR6][R56.64] ;  /* 0x00000006381c7981 */ /* 0x000122000c2e1d00 */
[----:B------:R-:W-:Y:S01]  /*2a40*/  PRMT R12, R13, 0x3340, R12 ;  /* 0x000033400d0c7816 */ /* 0x000fe2000000000c */
[----:B--2---:R-:W-:Y:S01]  /*2a50*/  FADD R36, R36, R40 ;  /* 0x0000002824247221 */ /* 0x004fe20000000000 */
[----:B---3--:R-:W-:-:S04]  /*2a60*/  FADD R13, R32, 9.9999997473787516356e-06 ;  /* 0x3727c5ac200d7421 */ /* 0x008fc80000000000 */
[----:B------:R-:W1:Y:S01]  /*2a70*/  MUFU.SQRT R40, R13 ;  /* 0x0000000d00287308 */ /* 0x000e620000002000 */
[----:B------:R-:W-:Y:S01]  /*2a80*/  FADD R33, R33, 9.9999997473787516356e-06 ;  /* 0x3727c5ac21217421 */ /* 0x000fe20000000000 */
[----:B------:R-:W-:-:S06]  /*2a90*/  FADD R35, R35, 9.9999997473787516356e-06 ;  /* 0x3727c5ac23237421 */ /* 0x000fcc0000000000 */
[----:B------:R-:W2:Y:S01]  /*2aa0*/  MUFU.SQRT R33, R33 ;  /* 0x0000002100217308 */ /* 0x000ea20000002000 */
[C---:B-1----:R-:W-:Y:S02]  /*2ab0*/  FSETP.GT.AND P1, PT, R40.reuse, 8.50705917302346158658e+37, PT ;  /* 0x7e8000002800780b */ /* 0x042fe40003f24000 */
[----:B------:R-:W-:-:S05]  /*2ac0*/  FSETP.GEU.AND P2, PT, R40, 1.175494350822287508e-38, PT ;  /* 0x008000002800780b */ /* 0x000fca0003f4e000 */
[----:B------:R-:W1:Y:S01]  /*2ad0*/  MUFU.SQRT R35, R35 ;  /* 0x0000002300237308 */ /* 0x000e620000002000 */
[----:B------:R-:W-:Y:S01]  /*2ae0*/  IMAD.MOV.U32 R32, RZ, RZ, 0x3e800000 ;  /* 0x3e800000ff207424 */ /* 0x000fe200078e00ff */
[C---:B--2---:R-:W-:Y:S02]  /*2af0*/  FSETP.GT.AND P0, PT, R33.reuse, 8.50705917302346158658e+37, PT ;  /* 0x7e8000002100780b */ /* 0x044fe40003f04000 */
[----:B------:R-:W-:Y:S02]  /*2b00*/  FSETP.GEU.AND P3, PT, R33, 1.175494350822287508e-38, PT ;  /* 0x008000002100780b */ /* 0x000fe40003f6e000 */
[----:B------:R-:W-:Y:S01]  /*2b10*/  @P1 FMUL R40, R40, 0.25 ;  /* 0x3e80000028281820 */ /* 0x000fe20000400000 */
[----:B------:R-:W-:-:S03]  /*2b20*/  FSEL R13, R32, 1, P1 ;  /* 0x3f800000200d7808 */ /* 0x000fc60000800000 */
[----:B------:R-:W-:Y:S02]  /*2b30*/  @!P2 FMUL R40, R40, 16777216 ;  /* 0x4b8000002828a820 */ /* 0x000fe40000400000 */
[----:B------:R-:W-:Y:S01]  /*2b40*/  @!P2 FMUL R13, R13, 16777216 ;  /* 0x4b8000000d0da820 */ /* 0x000fe20000400000 */
[----:B-1----:R-:W-:Y:S02]  /*2b50*/  FSETP.GT.AND P2, PT, R35, 8.50705917302346158658e+37, PT ;  /* 0x7e8000002300780b */ /* 0x002fe40003f44000 */
[----:B------:R-:W-:Y:S01]  /*2b60*/  @P0 FMUL R33, R33, 0.25 ;  /* 0x3e80000021210820 */ /* 0x000fe20000400000 */
[----:B------:R-:W1:Y:S01]  /*2b70*/  MUFU.RCP R40, R40 ;  /* 0x0000002800287308 */ /* 0x000e620000001000 */
[----:B------:R-:W-:Y:S02]  /*2b80*/  FSETP.GEU.AND P5, PT, R35, 1.175494350822287508e-38, PT ;  /* 0x008000002300780b */ /* 0x000fe40003fae000 */
[----:B------:R-:W-:Y:S01]  /*2b90*/  @!P3 FMUL R33, R33, 16777216 ;  /* 0x4b8000002121b820 */ /* 0x000fe20000400000 */
[----:B------:R-:W-:-:S05]  /*2ba0*/  FADD R34, R34, 9.9999997473787516356e-06 ;  /* 0x3727c5ac22227421 */ /* 0x000fca0000000000 */
[----:B------:R-:W2:Y:S01]  /*2bb0*/  MUFU.RCP R33, R33 ;  /* 0x0000002100217308 */ /* 0x000ea20000001000 */
[----:B------:R-:W-:-:S07]  /*2bc0*/  @P2 FMUL R35, R35, 0.25 ;  /* 0x3e80000023232820 */ /* 0x000fce0000400000 */
[----:B------:R-:W3:Y:S01]  /*2bd0*/  MUFU.SQRT R34, R34 ;  /* 0x0000002200227308 */ /* 0x000ee20000002000 */
[----:B-1----:R-:W-:Y:S01]  /*2be0*/  FMUL R13, R40, R13 ;  /* 0x0000000d280d7220 */ /* 0x002fe20000400000 */
[----:B------:R-:W-:Y:S01]  /*2bf0*/  @!P5 FMUL R35, R35, 16777216 ;  /* 0x4b8000002323d820 */ /* 0x000fe20000400000 */
[----:B------:R-:W-:-:S05]  /*2c00*/  FSEL R40, R32, 1, P0 ;  /* 0x3f80000020287808 */ /* 0x000fca0000000000 */
[----:B------:R-:W-:Y:S01]  /*2c10*/  @!P3 FMUL R40, R40, 16777216 ;  /* 0x4b8000002828b820 */ /* 0x000fe20000400000 */
[----:B------:R-:W0:Y:S03]  /*2c20*/  MUFU.RCP R35, R35 ;  /* 0x0000002300237308 */ /* 0x000e260000001000 */
[----:B--2---:R-:W-:Y:S01]  /*2c30*/  FMUL R52, R33, R40 ;  /* 0x0000002821347220 */ /* 0x004fe20000400000 */
[----:B------:R-:W-:Y:S02]  /*2c40*/  FSEL R40, R32, 1, P2 ;  /* 0x3f80000020287808 */ /* 0x000fe40001000000 */
[C---:B---3--:R-:W-:Y:S02]  /*2c50*/  FSETP.GT.AND P1, PT, R34.reuse, 8.50705917302346158658e+37, PT ;  /* 0x7e8000002200780b */ /* 0x048fe40003f24000 */
[----:B------:R-:W-:Y:S01]  /*2c60*/  FSETP.GEU.AND P4, PT, R34, 1.175494350822287508e-38, PT ;  /* 0x008000002200780b */ /* 0x000fe20003f8e000 */
[----:B------:R-:W-:Y:S01]  /*2c70*/  @!P5 FMUL R40, R40, 16777216 ;  /* 0x4b8000002828d820 */ /* 0x000fe20000400000 */
[----:B------:R-:W-:Y:S01]  /*2c80*/  FADD R37, R37, R41 ;  /* 0x0000002925257221 */ /* 0x000fe20000000000 */
[----:B------:R-:W-:-:S02]  /*2c90*/  FSEL R41, R32, 1, P1 ;  /* 0x3f80000020297808 */ /* 0x000fc40000800000 */
[----:B0-----:R-:W-:-:S06]  /*2ca0*/  FMUL R56, R35, R40 ;  /* 0x0000002823387220 */ /* 0x001fcc0000400000 */
[----:B------:R-:W-:Y:S02]  /*2cb0*/  @P1 FMUL R34, R34, 0.25 ;  /* 0x3e80000022221820 */ /* 0x000fe40000400000 */
[----:B------:R-:W-:Y:S02]  /*2cc0*/  @!P4 FMUL R41, R41, 16777216 ;  /* 0x4b8000002929c820 */ /* 0x000fe40000400000 */
[----:B------:R-:W-:-:S06]  /*2cd0*/  @!P4 FMUL R34, R34, 16777216 ;  /* 0x4b8000002222c820 */ /* 0x000fcc0000400000 */
[----:B------:R-:W0:Y:S01]  /*2ce0*/  MUFU.RCP R34, R34 ;  /* 0x0000002200227308 */ /* 0x000e220000001000 */
[----:B------:R-:W-:Y:S01]  /*2cf0*/  FADD R39, R39, R43 ;  /* 0x0000002b27277221 */ /* 0x000fe20000000000 */
[----:B0-----:R-:W-:Y:S01]  /*2d00*/  FMUL R53, R34, R41 ;  /* 0x0000002922357220 */ /* 0x001fe20000400000 */
[----:B------:R-:W-:Y:S01]  /*2d10*/  FADD R38, R38, R42 ;  /* 0x0000002a26267221 */ /* 0x000fe20000000000 */
[----:B-----5:R-:W-:Y:S01]  /*2d20*/  FADD R44, -R44, R24 ;  /* 0x000000182c2c7221 */ /* 0x020fe20000000100 */
[----:B------:R-:W-:Y:S01]  /*2d30*/  FADD R45, -R45, R25 ;  /* 0x000000192d2d7221 */ /* 0x000fe20000000100 */
[----:B------:R-:W-:Y:S01]  /*2d40*/  FADD R46, -R46, R26 ;  /* 0x0000001a2e2e7221 */ /* 0x000fe20000000100 */
[----:B------:R-:W-:Y:S01]  /*2d50*/  FADD R47, -R47, R27 ;  /* 0x0000001b2f2f7221 */ /* 0x000fe20000000100 */
[----:B------:R-:W-:Y:S01]  /*2d60*/  FADD R42, -R48, R36 ;  /* 0x00000024302a7221 */ /* 0x000fe20000000100 */
[----:B------:R-:W-:Y:S01]  /*2d70*/  FMUL R13, R13, R44 ;  /* 0x0000002c0d0d7220 */ /* 0x000fe20000400000 */
[----:B------:R-:W-:Y:S01]  /*2d80*/  FMUL R52, R52, R45 ;  /* 0x0000002d34347220 */ /* 0x000fe20000400000 */
[----:B------:R-:W-:Y:S01]  /*2d90*/  FMUL R53, R53, R46 ;  /* 0x0000002e35357220 */ /* 0x000fe20000400000 */
[----:B------:R-:W-:-:S02]  /*2da0*/  FMUL R56, R56, R47 ;  /* 0x0000002f38387220 */ /* 0x000fc40000400000 */
[----:B------:R-:W2:Y:S01]  /*2db0*/  LDG.E.EL.128 R44, desc[UR6][R6.64] ;  /* 0x00000006062c7981 */ /* 0x000ea2000c2e1d00 */
[----:B----4-:R-:W-:-:S06]  /*2dc0*/  FADD R28, R28, 9.9999997473787516356e-06 ;  /* 0x3727c5ac1c1c7421 */ /* 0x010fcc0000000000 */
[----:B------:R-:W0:Y:S01]  /*2dd0*/  MUFU.SQRT R28, R28 ;  /* 0x0000001c001c7308 */ /* 0x000e220000002000 */
[----:B------:R-:W-:Y:S01]  /*2de0*/  FADD R29, R29, 9.9999997473787516356e-06 ;  /* 0x3727c5ac1d1d7421 */ /* 0x000fe20000000000 */
[----:B------:R-:W-:Y:S01]  /*2df0*/  FADD R30, R30, 9.9999997473787516356e-06 ;  /* 0x3727c5ac1e1e7421 */ /* 0x000fe20000000000 */
[----:B------:R-:W-:-:S05]  /*2e00*/  FADD R31, R31, 9.9999997473787516356e-06 ;  /* 0x3727c5ac1f1f7421 */ /* 0x000fca0000000000 */
[----:B------:R-:W1:Y:S08]  /*2e10*/  MUFU.SQRT R29, R29 ;  /* 0x0000001d001d7308 */ /* 0x000e700000002000 */
[----:B------:R-:W3:Y:S01]  /*2e20*/  MUFU.SQRT R30, R30 ;  /* 0x0000001e001e7308 */ /* 0x000ee20000002000 */
[C---:B0-----:R-:W-:Y:S02]  /*2e30*/  FSETP.GT.AND P6, PT, R28.reuse, 8.50705917302346158658e+37, PT ;  /* 0x7e8000001c00780b */ /* 0x041fe40003fc4000 */
[----:B------:R-:W-:-:S05]  /*2e40*/  FSETP.GEU.AND P5, PT, R28, 1.175494350822287508e-38, PT ;  /* 0x008000001c00780b */ /* 0x000fca0003fae000 */
[----:B------:R-:W0:Y:S01]  /*2e50*/  MUFU.SQRT R40, R31 ;  /* 0x0000001f00287308 */ /* 0x000e220000002000 */
[----:B-1----:R-:W-:-:S05]  /*2e60*/  FSETP.GT.AND P4, PT, R29, 8.50705917302346158658e+37, PT ;  /* 0x7e8000001d00780b */ /* 0x002fca0003f84000 */
[----:B------:R-:W-:Y:S01]  /*2e70*/  @P6 FMUL R28, R28, 0.25 ;  /* 0x3e8000001c1c6820 */ /* 0x000fe20000400000 */
[----:B---3--:R-:W-:Y:S02]  /*2e80*/  FSETP.GT.AND P3, PT, R30, 8.50705917302346158658e+37, PT ;  /* 0x7e8000001e00780b */ /* 0x008fe40003f64000 */
[----:B------:R-:W-:Y:S01]  /*2e90*/  FSETP.GEU.AND P1, PT, R29, 1.175494350822287508e-38, PT ;  /* 0x008000001d00780b */ /* 0x000fe20003f2e000 */
[----:B------:R-:W-:Y:S01]  /*2ea0*/  @!P5 FMUL R28, R28, 16777216 ;  /* 0x4b8000001c1cd820 */ /* 0x000fe20000400000 */
[----:B------:R-:W-:Y:S02]  /*2eb0*/  FSETP.GEU.AND P0, PT, R30, 1.175494350822287508e-38, PT ;  /* 0x008000001e00780b */ /* 0x000fe40003f0e000 */
[----:B0-----:R-:W-:-:S03]  /*2ec0*/  FSETP.GT.AND P2, PT, R40, 8.50705917302346158658e+37, PT ;  /* 0x7e8000002800780b */ /* 0x001fc60003f44000 */
[----:B------:R-:W0:Y:S01]  /*2ed0*/  MUFU.RCP R28, R28 ;  /* 0x0000001c001c7308 */ /* 0x000e220000001000 */
[----:B------:R-:W-:Y:S01]  /*2ee0*/  FSEL R31, R32, 1, P6 ;  /* 0x3f800000201f7808 */ /* 0x000fe20003000000 */
[----:B------:R-:W-:Y:S01]  /*2ef0*/  @P4 FMUL R29, R29, 0.25 ;  /* 0x3e8000001d1d4820 */ /* 0x000fe20000400000 */
[----:B------:R-:W-:Y:S01]  /*2f00*/  FSETP.GEU.AND P6, PT, R40, 1.175494350822287508e-38, PT ;  /* 0x008000002800780b */ /* 0x000fe20003fce000 */
[----:B------:R-:W-:Y:S02]  /*2f10*/  @P3 FMUL R30, R30, 0.25 ;  /* 0x3e8000001e1e3820 */ /* 0x000fe40000400000 */
[----:B------:R-:W-:Y:S02]  /*2f20*/  @!P1 FMUL R29, R29, 16777216 ;  /* 0x4b8000001d1d9820 */ /* 0x000fe40000400000 */
[----:B------:R-:W-:Y:S01]  /*2f30*/  @!P0 FMUL R30, R30, 16777216 ;  /* 0x4b8000001e1e8820 */ /* 0x000fe20000400000 */
[----:B------:R-:W-:Y:S01]  /*2f40*/  @!P5 FMUL R31, R31, 16777216 ;  /* 0x4b8000001f1fd820 */ /* 0x000fe20000400000 */
[----:B------:R-:W1:Y:S01]  /*2f50*/  MUFU.RCP R57, R29 ;  /* 0x0000001d00397308 */ /* 0x000e620000001000 */
[----:B------:R-:W-:-:S07]  /*2f60*/  @P2 FMUL R40, R40, 0.25 ;  /* 0x3e80000028282820 */ /* 0x000fce0000400000 */
[----:B------:R-:W3:Y:S01]  /*2f70*/  MUFU.RCP R58, R30 ;  /* 0x0000001e003a7308 */ /* 0x000ee20000001000 */
[----:B0-----:R-:W-:Y:S01]  /*2f80*/  FMUL R41, R28, R31 ;  /* 0x0000001f1c297220 */ /* 0x001fe20000400000 */
[----:B------:R-:W-:Y:S01]  /*2f90*/  @!P6 FMUL R40, R40, 16777216 ;  /* 0x4b8000002828e820 */ /* 0x000fe20000400000 */
[C---:B------:R-:W-:Y:S02]  /*2fa0*/  FSEL R28, R32.reuse, 1, P4 ;  /* 0x3f800000201c7808 */ /* 0x040fe40002000000 */
[----:B------:R-:W-:-:S03]  /*2fb0*/  FSEL R31, R32, 1, P3 ;  /* 0x3f800000201f7808 */ /* 0x000fc60001800000 */
[----:B------:R-:W-:Y:S01]  /*2fc0*/  @!P1 FMUL R28, R28, 16777216 ;  /* 0x4b8000001c1c9820 */ /* 0x000fe20000400000 */
[----:B------:R-:W0:Y:S01]  /*2fd0*/  MUFU.RCP R40, R40 ;  /* 0x0000002800287308 */ /* 0x000e220000001000 */
[----:B------:R-:W-:Y:S01]  /*2fe0*/  @!P0 FMUL R31, R31, 16777216 ;  /* 0x4b8000001f1f8820 */ /* 0x000fe20000400000 */
[----:B------:R-:W-:Y:S01]  /*2ff0*/  FSEL R43, R32, 1, P2 ;  /* 0x3f800000202b7808 */ /* 0x000fe20001000000 */
[----:B-1----:R-:W-:Y:S01]  /*3000*/  FMUL R57, R57, R28 ;  /* 0x0000001c39397220 */ /* 0x002fe20000400000 */
[----:B------:R-:W4:Y:S01]  /*3010*/  LDG.E.EL.128 R32, desc[UR6][R20.64] ;  /* 0x0000000614207981 */ /* 0x000f22000c2e1d00 */
[----:B---3--:R-:W-:-:S03]  /*3020*/  FMUL R58, R58, R31 ;  /* 0x0000001f3a3a7220 */ /* 0x008fc60000400000 */
[----:B------:R-:W4:Y:S01]  /*3030*/  LDG.E.EL.128 R28, desc[UR6][R54.64] ;  /* 0x00000006361c7981 */ /* 0x000f22000c2e1d00 */
[----:B------:R-:W-:Y:S01]  /*3040*/  @!P6 FMUL R43, R43, 16777216 ;  /* 0x4b8000002b2be820 */ /* 0x000fe20000400000 */
[----:B------:R-:W-:-:S03]  /*3050*/  FMUL R59, R41, R42 ;  /* 0x0000002a293b7220 */ /* 0x000fc60000400000 */
[----:B0-----:R-:W-:Y:S02]  /*3060*/  FMUL R48, R40, R43 ;  /* 0x0000002b28307220 */ /* 0x001fe40000400000 */
[----:B------:R0:W2:Y:S01]  /*3070*/  LDG.E.EL.128 R40, desc[UR6][R18.64] ;  /* 0x0000000612287981 */ /* 0x0000a2000c2e1d00 */
[----:B------:R-:W-:-:S04]  /*3080*/  IADD3 R62, P0, R4, UR4, RZ ;  /* 0x00000004043e7c10 */ /* 0x000fc8000ff1e0ff */
[----:B------:R-:W-:Y:S02]  /*3090*/  LEA.HI.X.SX32 R63, R4, UR5, 0x1, P0 ;  /* 0x00000005043f7c11 */ /* 0x000fe400080f0eff */
[----:B------:R-:W1:Y:S01]  /*30a0*/  S2R R4, SR_TID.X ;  /* 0x0000000000047919 */ /* 0x000e620000002100 */
[----:B------:R-:W3:Y:S01]  /*30b0*/  S2UR UR5, SR_CgaCtaId ;  /* 0x00000000000579c3 */ /* 0x000ee20000008800 */
[----:B------:R-:W-:Y:S01]  /*30c0*/  PRMT R61, R5, 0x5410, R12 ;  /* 0x00005410053d7816 */ /* 0x000fe2000000000c */
[----:B------:R-:W-:Y:S01]  /*30d0*/  UMOV UR4, 0x400 ;  /* 0x0000040000047882 */ /* 0x000fe20000000000 */
[----:B------:R-:W-:-:S05]  /*30e0*/  PRMT R60, R22, 0x5410, R11 ;  /* 0x00005410163c7816 */ /* 0x000fca000000000b */
[----:B------:R-:W-:Y:S01]  /*30f0*/  STG.E.64 desc[UR6][R62.64], R60 ;  /* 0x0000003c3e007986 */ /* 0x000fe2000c101b06 */
[----:B---3--:R-:W-:Y:S01]  /*3100*/  UPRMT UR4, UR5, 0x654, UR4 ;  /* 0x0000065405047896 */ /* 0x008fe20008000004 */
[----:B-1----:R-:W-:-:S05]  /*3110*/  IMAD.SHL.U32 R5, R4, 0x8, RZ ;  /* 0x0000000804057824 */ /* 0x002fca00078e00ff */
[----:B------:R-:W-:-:S04]  /*3120*/  LOP3.LUT R5, R5, 0x3f8, RZ, 0xc0, !PT ;  /* 0x000003f805057812 */ /* 0x000fc800078ec0ff */
[----:B------:R-:W-:-:S05]  /*3130*/  LEA R11, R5, UR4, 0x2 ;  /* 0x00000004050b7c11 */ /* 0x000fca000f8e10ff */
[----:B------:R-:W-:Y:S04]  /*3140*/  STS.128 [R11], R24 ;  /* 0x000000180b007388 */ /* 0x000fe80000000c00 */
[----:B------:R1:W-:Y:S01]  /*3150*/  STS.128 [R11+0x10], R36 ;  /* 0x000010240b007388 */ /* 0x0003e20000000c00 */
[----:B------:R-:W-:-:S05]  /*3160*/  IMAD.SHL.U32 R4, R4, 0x4, RZ ;  /* 0x0000000404047824 */ /* 0x000fca00078e00ff */
[----:B0-----:R-:W-:-:S04]  /*3170*/  LOP3.LUT R19, R4, 0x1fc, RZ, 0xc0, !PT ;  /* 0x000001fc04137812 */ /* 0x001fc800078ec0ff */
[----:B------:R-:W-:Y:S01]  /*3180*/  LEA R12, R19, UR4, 0x2 ;  /* 0x00000004130c7c11 */ /* 0x000fe2000f8e10ff */
[----:B------:R-:W-:Y:S01]  /*3190*/  BAR.SYNC.DEFER_BLOCKING 0x0 ;  /* 0x0000000000007b1d */ /* 0x000fe20000010000 */
[----:B------:R-:W-:Y:S01]  /*31a0*/  FADD R18, -R49, R37 ;  /* 0x0000002531127221 */ /* 0x000fe20000000100 */
[----:B------:R-:W-:-:S03]  /*31b0*/  FADD R21, -R50, R38 ;  /* 0x0000002632157221 */ /* 0x000fc60000000100 */
[----:B------:R-:W-:Y:S01]  /*31c0*/  FMUL R18, R57, R18 ;  /* 0x0000001239127220 */ /* 0x000fe20000400000 */
[----:B------:R-:W-:Y:S01]  /*31d0*/  FMUL R21, R58, R21 ;  /* 0x000000153a157220 */ /* 0x000fe20000400000 */
[----:B------:R-:W-:Y:S01]  /*31e0*/  ULDC.64 UR4, c[0x0][0x210] ;  /* 0x0000840000047ab9 */ /* 0x000fe20000000a00 */
[----:B------:R-:W0:Y:S04]  /*31f0*/  LDS.128 R4, [R12] ;  /* 0x000000000c047984 */ /* 0x000e280000000c00 */
[----:B------:R-:W3:Y:S01]  /*3200*/  LDS.128 R24, [R12+0x800] ;  /* 0x000800000c187984 */ /* 0x000ee20000000c00 */
[----:B-1----:R-:W-:Y:S02]  /*3210*/  LOP3.LUT R37, R2, R19, RZ, 0xfc, !PT ;  /* 0x0000001302257212 */ /* 0x002fe400078efcff */
[----:B------:R-:W-:-:S03]  /*3220*/  SHF.R.S32.HI R2, RZ, 0x1f, R2 ;  /* 0x0000001fff027819 */ /* 0x000fc60000011402 */
[----:B------:R-:W-:-:S04]  /*3230*/  IMAD.WIDE R14, R37, 0x4, R14 ;  /* 0x00000004250e7825 */ /* 0x000fc800078e020e */
[----:B------:R-:W-:-:S04]  /*3240*/  FADD R51, -R51, R39 ;  /* 0x0000002733337221 */ /* 0x000fc80000000100 */
[----:B------:R-:W-:Y:S01]  /*3250*/  FMUL R48, R48, R51 ;  /* 0x0000003330307220 */ /* 0x000fe20000400000 */
[----:B0-----:R0:W-:Y:S02]  /*3260*/  STG.E.128 desc[UR6][R14.64], R4 ;  /* 0x000000040e007986 */ /* 0x0011e4000c101d06 */
[----:B0-----:R-:W0:Y:S01]  /*3270*/  LDC.64 R6, c[0x0][0x218] ;  /* 0x00008600ff067b82 */ /* 0x001e220000000a00 */
[----:B----4-:R-:W-:Y:S01]  /*3280*/  FFMA R18, R29, R18, R33 ;  /* 0x000000121d127223 */ /* 0x010fe20000000021 */
[----:B------:R-:W-:Y:S01]  /*3290*/  FFMA R59, R28, R59, R32 ;  /* 0x0000003b1c3b7223 */ /* 0x000fe20000000020 */
[----:B------:R-:W-:-:S03]  /*32a0*/  FFMA R30, R30, R21, R34 ;  /* 0x000000151e1e7223 */ /* 0x000fc60000000022 */
[C---:B------:R-:W-:Y:S01]  /*32b0*/  FSETP.GEU.AND P0, PT, R17.reuse, -R18, PT ;  /* 0x800000121100720b */ /* 0x040fe20003f0e000 */
[----:B------:R-:W-:Y:S01]  /*32c0*/  FADD R17, R17, R18 ;  /* 0x0000001211117221 */ /* 0x000fe20000000000 */
[C---:B------:R-:W-:Y:S01]  /*32d0*/  FSETP.GEU.AND P6, PT, R16.reuse, -R59, PT ;  /* 0x8000003b1000720b */ /* 0x040fe20003fce000 */
[----:B------:R-:W-:Y:S01]  /*32e0*/  FADD R16, R16, R59 ;  /* 0x0000003b10107221 */ /* 0x000fe20000000000 */
[C---:B------:R-:W-:Y:S01]  /*32f0*/  FSETP.GEU.AND P1, PT, R9.reuse, -R30, PT ;  /* 0x8000001e0900720b */ /* 0x040fe20003f2e000 */
[----:B------:R-:W-:Y:S01]  /*3300*/  FADD R18, R9, R30 ;  /* 0x0000001e09127221 */ /* 0x000fe20000000000 */
[C---:B------:R-:W-:Y:S02]  /*3310*/  IMAD.SHL.U32 R9, R37.reuse, 0x4, RZ ;  /* 0x0000000425097824 */ /* 0x040fe400078e00ff */
[----:B--2---:R-:W-:Y:S01]  /*3320*/  FFMA R40, R40, R13, R44 ;  /* 0x0000000d28287223 */ /* 0x004fe2000000002c */
[----:B------:R-:W-:Y:S02]  /*3330*/  SHF.L.U64.HI R13, R37, 0x2, R2 ;  /* 0x00000002250d7819 */ /* 0x000fe40000010202 */
[----:B------:R-:W-:-:S02]  /*3340*/  SEL R16, R16, RZ, P6 ;  /* 0x000000ff10107207 */ /* 0x000fc40003000000 */
[----:B------:R-:W-:Y:S02]  /*3350*/  IADD3 R2, P6, R9, UR4, RZ ;  /* 0x0000000409027c10 */ /* 0x000fe4000ffde0ff */
[C---:B------:R-:W-:Y:S01]  /*3360*/  FSETP.GEU.AND P3, PT, R3.reuse, -R40, PT ;  /* 0x800000280300720b */ /* 0x040fe20003f6e000 */
[----:B------:R-:W-:Y:S01]  /*3370*/  FADD R40, R3, R40 ;  /* 0x0000002803287221 */ /* 0x000fe20000000000 */
[----:B------:R-:W-:Y:S01]  /*3380*/  IADD3.X R3, R13, UR5, RZ, P6, !PT ;  /* 0x000000050d037c10 */ /* 0x000fe2000b7fe4ff */
[----:B------:R-:W-:Y:S01]  /*3390*/  FFMA R31, R31, R48, R35 ;  /* 0x000000301f1f7223 */ /* 0x000fe20000000023 */
[----:B------:R-:W-:Y:S01]  /*33a0*/  FFMA R41, R41, R52, R45 ;  /* 0x0000003429297223 */ /* 0x000fe2000000002d */
[----:B------:R-:W-:Y:S01]  /*33b0*/  FFMA R56, R43, R56, R47 ;  /* 0x000000382b387223 */ /* 0x000fe2000000002f */
[----:B------:R-:W-:Y:S01]  /*33c0*/  FFMA R53, R42, R53, R46 ;  /* 0x000000352a357223 */ /* 0x000fe2000000002e */
[----:B---3--:R0:W-:Y:S01]  /*33d0*/  STG.E.128 desc[UR6][R2.64+0x800], R24 ;  /* 0x0008001802007986 */ /* 0x0081e2000c101d06 */
[----:B------:R-:W-:Y:S01]  /*33e0*/  SEL R17, R17, RZ, P0 ;  /* 0x000000ff11117207 */ /* 0x000fe20000000000 */
[----:B------:R-:W-:Y:S01]  /*33f0*/  ULDC.64 UR4, c[0x0][0x218] ;  /* 0x0000860000047ab9 */ /* 0x000fe20000000a00 */
[----:B------:R-:W-:Y:S01]  /*3400*/  BAR.SYNC.DEFER_BLOCKING 0x0 ;  /* 0x0000000000007b1d */ /* 0x000fe20000010000 */
[C---:B------:R-:W-:Y:S01]  /*3410*/  FSETP.GEU.AND P2, PT, R0.reuse, -R31, PT ;  /* 0x8000001f0000720b */ /* 0x040fe20003f4e000 */
[----:B------:R-:W-:Y:S01]  /*3420*/  FADD R0, R0, R31 ;  /* 0x0000001f00007221 */ /* 0x000fe20000000000 */
[C---:B------:R-:W-:Y:S01]  /*3430*/  FSETP.GEU.AND P4, PT, R10.reuse, -R41, PT ;  /* 0x800000290a00720b */ /* 0x040fe20003f8e000 */
[----:B------:R-:W-:Y:S01]  /*3440*/  FADD R10, R10, R41 ;  /* 0x000000290a0a7221 */ /* 0x000fe20000000000 */
[C---:B------:R-:W-:Y:S01]  /*3450*/  FSETP.GEU.AND P5, PT, R8.reuse, -R53, PT ;  /* 0x800000350800720b */ /* 0x040fe20003fae000 */
[----:B------:R-:W-:Y:S01]  /*3460*/  FADD R8, R8, R53 ;  /* 0x0000003508087221 */ /* 0x000fe20000000000 */
[C---:B------:R-:W-:Y:S01]  /*3470*/  FSETP.GEU.AND P0, PT, R23.reuse, -R56, PT ;  /* 0x800000381700720b */ /* 0x040fe20003f0e000 */
[----:B------:R-:W-:Y:S01]  /*3480*/  FADD R23, R23, R56 ;  /* 0x0000003817177221 */ /* 0x000fe20000000000 */
[----:B------:R-:W-:-:S02]  /*3490*/  SEL R18, R18, RZ, P1 ;  /* 0x000000ff12127207 */ /* 0x000fc40000800000 */
[----:B------:R-:W-:Y:S02]  /*34a0*/  SEL R20, R40, RZ, P3 ;  /* 0x000000ff28147207 */ /* 0x000fe40001800000 */
[----:B------:R-:W-:Y:S02]  /*34b0*/  SEL R21, R10, RZ, P4 ;  /* 0x000000ff0a157207 */ /* 0x000fe40002000000 */
[----:B------:R-:W-:Y:S02]  /*34c0*/  SEL R22, R8, RZ, P5 ;  /* 0x000000ff08167207 */ /* 0x000fe40002800000 */
[----:B------:R-:W-:Y:S02]  /*34d0*/  SEL R23, R23, RZ, P0 ;  /* 0x000000ff17177207 */ /* 0x000fe40000000000 */
[----:B------:R-:W-:-:S03]  /*34e0*/  SEL R19, R0, RZ, P2 ;  /* 0x000000ff00137207 */ /* 0x000fc60001000000 */
[----:B------:R-:W-:Y:S04]  /*34f0*/  STS.128 [R11], R20 ;  /* 0x000000140b007388 */ /* 0x000fe80000000c00 */
[----:B------:R-:W-:Y:S01]  /*3500*/  STS.128 [R11+0x10], R16 ;  /* 0x000010100b007388 */ /* 0x000fe20000000c00 */
[----:B------:R-:W-:Y:S06]  /*3510*/  BAR.SYNC.DEFER_BLOCKING 0x0 ;  /* 0x0000000000007b1d */ /* 0x000fec0000010000 */
[----:B------:R-:W1:Y:S04]  /*3520*/  LDS.128 R32, [R12] ;  /* 0x000000000c207984 */ /* 0x000e680000000c00 */
[----:B------:R-:W2:Y:S01]  /*3530*/  LDS.128 R28, [R12+0x800] ;  /* 0x000800000c1c7984 */ /* 0x000ea20000000c00 */
[----:B------:R-:W-:Y:S01]  /*3540*/  IADD3 R4, P0, R9, UR4, RZ ;  /* 0x0000000409047c10 */ /* 0x000fe2000ff1e0ff */
[----:B0-----:R-:W-:-:S03]  /*3550*/  IMAD.WIDE R2, R37, 0x4, R6 ;  /* 0x0000000425027825 */ /* 0x001fc600078e0206 */
[----:B------:R-:W-:Y:S02]  /*3560*/  IADD3.X R5, R13, UR5, RZ, P0, !PT ;  /* 0x000000050d057c10 */ /* 0x000fe400087fe4ff */
[----:B-1----:R-:W-:Y:S04]  /*3570*/  STG.E.128 desc[UR6][R2.64], R32 ;  /* 0x0000002002007986 */ /* 0x002fe8000c101d06 */
[----:B--2---:R-:W-:Y:S01]  /*3580*/  STG.E.128 desc[UR6][R4.64+0x800], R28 ;  /* 0x0008001c04007986 */ /* 0x004fe2000c101d06 */
[----:B------:R-:W-:Y:S05]  /*3590*/  EXIT ;  /* 0x000000000000794d */ /* 0x000fea0003800000 */
.L_x_0:
[----:B------:R-:W-:-:S00]  /*35a0*/  BRA `(.L_x_0) ;  /* 0xfffffffc00fc7947 */ /* 0x000fc0000383ffff */
[----:B------:R-:W-:-:S00]  /*35b0*/  NOP ;  /* 0x0000000000007918 */ /* 0x000fc00000000000 */
        /* <DEDUP_REMOVED lines=12> */
.L_x_1:


//--------------------- .nv.global.init           --------------------------
	.section	.nv.global.init,"aw",@progbits
.nv.global.init:
	.type		_$_str,@object
	.size		_$_str,(_$_str_$_2 - _$_str)
_$_str:
        /*0000*/ 	.byte	0x5f, 0x5f, 0x43, 0x55, 0x44, 0x41, 0x5f, 0x46, 0x54, 0x5a, 0x00
	.type		_$_str_$_2,@object
	.size		_$_str_$_2,(.L_1 - _$_str_$_2)
_$_str_$_2:
        /*000b*/ 	.byte	0x5f, 0x5f, 0x43, 0x55, 0x44, 0x41, 0x5f, 0x50, 0x52, 0x45, 0x43, 0x5f, 0x53, 0x51, 0x52, 0x54
        /*001b*/ 	.byte	0x00
.L_1:


//--------------------- .nv.shared.triton_poi_fused__native_batch_norm_legit_no_training_add_convolution_max_pool2d_with_indices_relu_7 --------------------------
	.section	.nv.shared.triton_poi_fused__native_batch_norm_legit_no_training_add_convolution_max_pool2d_with_indices_relu_7,"aw",@nobits
	.sectionflags	@""
	.align	16
	.zero		1024


//--------------------- .nv.constant0.triton_poi_fused__native_batch_norm_legit_no_training_add_convolution_max_pool2d_with_indices_relu_7 --------------------------
	.section	.nv.constant0.triton_poi_fused__native_batch_norm_legit_no_training_add_convolution_max_pool2d_with_indices_relu_7,"a",@progbits
	.sectionflags	@""
	.align	4
.nv.constant0.triton_poi_fused__native_batch_norm_legit_no_training_add_convolution_max_pool2d_with_indices_relu_7:
	.zero		604
